def gluon_wgmma(
    a_ptr,
    b_ptr,
    c_ptr,
    M,
    N,
    K,
    stride_am,
    stride_bk,
    stride_cm,
    BLOCK_M: gl.constexpr,
    BLOCK_N: gl.constexpr,
    BLOCK_K: gl.constexpr,
    DTYPE: gl.constexpr,
    A_LAYOUT: gl.constexpr,
    B_LAYOUT: gl.constexpr,
    C_LAYOUT: gl.constexpr,
    B_SHAPE: gl.constexpr,
    TRANS_B: gl.constexpr,
    NUM_BUFFERS: gl.constexpr,
    NUM_WARPS: gl.constexpr,
):
    a_desc = tma.make_tensor_descriptor(
        a_ptr, [M, K], [stride_am, 1], [BLOCK_M, BLOCK_K], A_LAYOUT
    )
    b_desc = tma.make_tensor_descriptor(
        b_ptr,
        [N, K] if TRANS_B else [K, N],
        [stride_bk, 1],
        B_SHAPE,
        B_LAYOUT,
    )
    c_desc = tma.make_tensor_descriptor(
        c_ptr, [M, N], [stride_cm, 1], [BLOCK_M, BLOCK_N], C_LAYOUT
    )

    a_bufs = gl.allocate_shared_memory(
        DTYPE, [NUM_BUFFERS, BLOCK_M, BLOCK_K], A_LAYOUT
    )
    b_bufs = gl.allocate_shared_memory(DTYPE, [NUM_BUFFERS] + B_SHAPE, B_LAYOUT)

    pid_m = gl.program_id(0)
    pid_n = gl.program_id(1)
    off_m = pid_m * BLOCK_M
    off_n = pid_n * BLOCK_N

    mma_layout: gl.constexpr = pick_wgmma_layout(DTYPE, BLOCK_M, BLOCK_N, NUM_WARPS)
    acc = warpgroup_mma_init(
        gl.zeros((BLOCK_M, BLOCK_N), dtype=gl.float32, layout=mma_layout)
    )

    bars = gl.allocate_shared_memory(
        gl.int64, [NUM_BUFFERS, 1], mbarrier.MBarrierLayout()
    )
    for i in gl.static_range(NUM_BUFFERS):
        mbarrier.init(bars.index(i), count=1)
    idx = 0
    phase = 0

    for k in range(0, K, BLOCK_K):
        a = a_bufs.index(idx)
        b = b_bufs.index(idx)
        bar = bars.index(idx)
        mbarrier.expect(bar, a_desc.block_type.nbytes + b_desc.block_type.nbytes)
        tma.async_copy_global_to_shared(a_desc, [off_m, k], bar, a)
        tma.async_copy_global_to_shared(
            b_desc, [off_n, k] if TRANS_B else [k, off_n], bar, b
        )
        mbarrier.wait(bar, phase=phase)

        if TRANS_B:
            b = b.permute((1, 0))
        acc = warpgroup_mma_wait(num_outstanding=0, deps=(acc,))
        acc = warpgroup_mma(a, b, acc, is_async=True)

        idx += 1
        if idx == NUM_BUFFERS:
            idx = 0
            phase ^= 1

    acc = warpgroup_mma_wait(num_outstanding=0, deps=(acc,))
    for i in gl.static_range(NUM_BUFFERS):
        mbarrier.invalidate(bars.index(i))

    c_smem = gl.allocate_shared_memory(DTYPE, [BLOCK_M, BLOCK_N], C_LAYOUT)
    c_smem.store(acc.to(DTYPE))
    fence_async_shared()
    tma.async_copy_shared_to_global(c_desc, [off_m, off_n], c_smem)
    tma.store_wait(pendings=0)

# config = {"BLOCK_K": 128, "BLOCK_M": 128, "BLOCK_N": 256, "arch": "sm_90", "dtype": "bf16", "num_buffers": 2, "num_warps": 4, "trans_b": 0}
# arch = sm_90


// ===== COMPILED SASS (sm_90a) =====

	.target	sm_90a

	.elftype	@"ET_EXEC"


//--------------------- .note.nv.tkinfo           --------------------------
	.section	.note.nv.tkinfo,"",@"SHT_NOTE"
	.sectionflags	@"SHF_NOTE_NV_TKINFO"
	.tkinfo
        /*0018*/ 	.word	0x00000002
        /*0030*/ 	.string	""
        /*0030*/ 	.string	"ptxas"
        /*0030*/ 	.string	"Cuda compilation tools, release 13.0, V13.0.88"
        /*0030*/ 	.string	"Build cuda_13.0.r13.0/compiler.36424714_0"
        /*0030*/ 	.string	"-v  -suppress-debug-info  -lineinfo  -arch sm_90a "



//--------------------- .note.nv.cuinfo           --------------------------
	.section	.note.nv.cuinfo,"",@"SHT_NOTE"
	.sectionflags	@"SHF_NOTE_NV_CUINFO"
        /*0018*/ 	.short	0x0002
        /*001a*/ 	.short	0x005a
        /*001c*/ 	.short	0x0082
	.zero		2


//--------------------- .nv.info                  --------------------------
	.section	.nv.info,"",@"SHT_CUDA_INFO"
	.align	4


	//----- nvinfo : EIATTR_REGCOUNT
	.align		4
        /*0000*/ 	.byte	0x04, 0x2f
        /*0002*/ 	.short	(.L_1 - .L_0)
	.align		4
.L_0:
        /*0004*/ 	.word	index@(gluon_wgmma)
        /*0008*/ 	.word	0x000000ff


	//----- nvinfo : EIATTR_FRAME_SIZE
	.align		4
.L_1:
        /*000c*/ 	.byte	0x04, 0x11
        /*000e*/ 	.short	(.L_3 - .L_2)
	.align		4
.L_2:
        /*0010*/ 	.word	index@(gluon_wgmma)
        /*0014*/ 	.word	0x00000270


	//----- nvinfo : EIATTR_MIN_STACK_SIZE
	.align		4
.L_3:
        /*0018*/ 	.byte	0x04, 0x12
        /*001a*/ 	.short	(.L_5 - .L_4)
	.align		4
.L_4:
        /*001c*/ 	.word	index@(gluon_wgmma)
        /*0020*/ 	.word	0x00000270
.L_5:


//--------------------- .nv.compat                --------------------------
	.section	.nv.compat,"",@"SHT_CUDA_COMPAT_INFO"
	.align	4
        /*0000*/ 	.byte	0x02, 0x09, 0x01, 0x00, 0x02, 0x02, 0x04, 0x00, 0x02, 0x05, 0x05, 0x00, 0x03, 0x07, 0x01, 0x01
        /*0010*/ 	.byte	0x02, 0x03, 0x03, 0x00, 0x02, 0x06, 0x01, 0x00, 0x04, 0x0b, 0x08, 0x00, 0x00, 0x00, 0x00, 0x00
        /*0020*/ 	.byte	0x00, 0x00, 0x00, 0x00


//--------------------- .nv.info.gluon_wgmma      --------------------------
	.section	.nv.info.gluon_wgmma,"",@"SHT_CUDA_INFO"
	.sectionflags	@""
	.align	4


	//----- nvinfo : EIATTR_CUDA_API_VERSION
	.align		4
        /*0000*/ 	.byte	0x04, 0x37
        /*0002*/ 	.short	(.L_7 - .L_6)
.L_6:
        /*0004*/ 	.word	0x00000082


	//----- nvinfo : EIATTR_KPARAM_INFO
	.align		4
.L_7:
        /*0008*/ 	.byte	0x04, 0x17
        /*000a*/ 	.short	(.L_9 - .L_8)
.L_8:
        /*000c*/ 	.word	0x00000000
        /*0010*/ 	.short	0x000a
        /*0012*/ 	.short	0x0048
        /*0014*/ 	.byte	0x00, 0xf4, 0x21, 0x00


	//----- nvinfo : EIATTR_KPARAM_INFO
	.align		4
.L_9:
        /*0018*/ 	.byte	0x04, 0x17
        /*001a*/ 	.short	(.L_11 - .L_10)
.L_10:
        /*001c*/ 	.word	0x00000000
        /*0020*/ 	.short	0x0009
        /*0022*/ 	.short	0x0040
        /*0024*/ 	.byte	0x00, 0xf4, 0x21, 0x00


	//----- nvinfo : EIATTR_KPARAM_INFO
	.align		4
.L_11:
        /*0028*/ 	.byte	0x04, 0x17
        /*002a*/ 	.short	(.L_13 - .L_12)
.L_12:
        /*002c*/ 	.word	0x00000000
        /*0030*/ 	.short	0x0008
        /*0032*/ 	.short	0x0038
        /*0034*/ 	.byte	0x00, 0xf0, 0x21, 0x00


	//----- nvinfo : EIATTR_KPARAM_INFO
	.align		4
.L_13:
        /*0038*/ 	.byte	0x04, 0x17
        /*003a*/ 	.short	(.L_15 - .L_14)
.L_14:
        /*003c*/ 	.word	0x00000000
        /*0040*/ 	.short	0x0007
        /*0042*/ 	.short	0x0030
        /*0044*/ 	.byte	0x00, 0xf0, 0x21, 0x00


	//----- nvinfo : EIATTR_KPARAM_INFO
	.align		4
.L_15:
        /*0048*/ 	.byte	0x04, 0x17
        /*004a*/ 	.short	(.L_17 - .L_16)
.L_16:
        /*004c*/ 	.word	0x00000000
        /*0050*/ 	.short	0x0006
        /*0052*/ 	.short	0x0028
        /*0054*/ 	.byte	0x00, 0xf0, 0x21, 0x00


	//----- nvinfo : EIATTR_KPARAM_INFO
	.align		4
.L_17:
        /*0058*/ 	.byte	0x04, 0x17
        /*005a*/ 	.short	(.L_19 - .L_18)
.L_18:
        /*005c*/ 	.word	0x00000000
        /*0060*/ 	.short	0x0005
        /*0062*/ 	.short	0x0020
        /*0064*/ 	.byte	0x00, 0xf0, 0x11, 0x00


	//----- nvinfo : EIATTR_KPARAM_INFO
	.align		4
.L_19:
        /*0068*/ 	.byte	0x04, 0x17
        /*006a*/ 	.short	(.L_21 - .L_20)
.L_20:
        /*006c*/ 	.word	0x00000000
        /*0070*/ 	.short	0x0004
        /*0072*/ 	.short	0x001c
        /*0074*/ 	.byte	0x00, 0xf0, 0x11, 0x00


	//----- nvinfo : EIATTR_KPARAM_INFO
	.align		4
.L_21:
        /*0078*/ 	.byte	0x04, 0x17
        /*007a*/ 	.short	(.L_23 - .L_22)
.L_22:
        /*007c*/ 	.word	0x00000000
        /*0080*/ 	.short	0x0003
        /*0082*/ 	.short	0x0018
        /*0084*/ 	.byte	0x00, 0xf0, 0x11, 0x00


	//----- nvinfo : EIATTR_KPARAM_INFO
	.align		4
.L_23:
        /*0088*/ 	.byte	0x04, 0x17
        /*008a*/ 	.short	(.L_25 - .L_24)
.L_24:
        /*008c*/ 	.word	0x00000000
        /*0090*/ 	.short	0x0002
        /*0092*/ 	.short	0x0010
        /*0094*/ 	.byte	0x00, 0xf4, 0x21, 0x00


	//----- nvinfo : EIATTR_KPARAM_INFO
	.align		4
.L_25:
        /*0098*/ 	.byte	0x04, 0x17
        /*009a*/ 	.short	(.L_27 - .L_26)
.L_26:
        /*009c*/ 	.word	0x00000000
        /*00a0*/ 	.short	0x0001
        /*00a2*/ 	.short	0x0008
        /*00a4*/ 	.byte	0x00, 0xf4, 0x21, 0x00


	//----- nvinfo : EIATTR_KPARAM_INFO
	.align		4
.L_27:
        /*00a8*/ 	.byte	0x04, 0x17
        /*00aa*/ 	.short	(.L_29 - .L_28)
.L_28:
        /*00ac*/ 	.word	0x00000000
        /*00b0*/ 	.short	0x0000
        /*00b2*/ 	.short	0x0000
        /*00b4*/ 	.byte	0x00, 0xf4, 0x21, 0x00


	//----- nvinfo : EIATTR_SPARSE_MMA_MASK
	.align		4
.L_29:
        /*00b8*/ 	.byte	0x03, 0x50
        /*00ba*/ 	.short	0x0000


	//----- nvinfo : EIATTR_MAXREG_COUNT
	.align		4
        /*00bc*/ 	.byte	0x03, 0x1b
        /*00be*/ 	.short	0x00ff


	//----- nvinfo : EIATTR_NUM_BARRIERS
	.align		4
        /*00c0*/ 	.byte	0x02, 0x4c
        /*00c2*/ 	.byte	0x01
	.zero		1


	//----- nvinfo : EIATTR_ANNOTATIONS
	.align		4
        /*00c4*/ 	.byte	0x04, 0x55
        /*00c6*/ 	.short	(.L_31 - .L_30)


	//   ....[0]....
.L_30:
        /*00c8*/ 	.word	0x00000001
        /*00cc*/ 	.byte	0x50, 0x11, 0x00, 0x00, 0x01, 0x00, 0x00, 0x00, 0xa0, 0x12, 0x00, 0x00, 0x01, 0x00, 0x00, 0x00
        /* <DEDUP_REMOVED lines=272> */
        /*11dc*/ 	.byte	0x60, 0x47, 0x00, 0x00, 0x01, 0x00, 0x00, 0x00, 0x70, 0x47, 0x00, 0x00


	//----- nvinfo : EIATTR_MERCURY_ISA_VERSION
	.align		4
.L_31:
        /*11e8*/ 	.byte	0x03, 0x5f
        /*11ea*/ 	.short	0x0101


	//----- nvinfo : EIATTR_INT_WARP_WIDE_INSTR_OFFSETS
	.align		4
        /*11ec*/ 	.byte	0x04, 0x31
        /*11ee*/ 	.short	(.L_33 - .L_32)


	//   ....[0]....
.L_32:
        /*11f0*/ 	.word	0x000012d0


	//   ....[1]....
        /*11f4*/ 	.word	0x000012f0


	//   ....[2]....
        /*11f8*/ 	.word	0x000013b0


	//   ....[3]....
        /*11fc*/ 	.word	0x00002cb0


	//   ....[4]....
        /*1200*/ 	.word	0x00002cc0


	//----- nvinfo : EIATTR_COOP_GROUP_MASK_REGIDS
	.align		4
.L_33:
        /*1204*/ 	.byte	0x04, 0x29
        /*1206*/ 	.short	(.L_35 - .L_34)


	//   ....[0]....
.L_34:
        /*1208*/ 	.word	0xffffffff


	//   ....[1]....
        /*120c*/ 	.word	0xffffffff


	//   ....[2]....
        /*1210*/ 	.word	0xffffffff


	//----- nvinfo : EIATTR_COOP_GROUP_INSTR_OFFSETS
	.align		4
.L_35:
        /*1214*/ 	.byte	0x04, 0x28
        /*1216*/ 	.short	(.L_37 - .L_36)


	//   ....[0]....
.L_36:
        /*1218*/ 	.word	0x00000160


	//   ....[1]....
        /*121c*/ 	.word	0x00000730


	//   ....[2]....
        /*1220*/ 	.word	0x00000ce0


	//----- nvinfo : EIATTR_MBARRIER_INSTR_OFFSETS
	.align		4
.L_37:
        /*1224*/ 	.byte	0x04, 0x39
        /*1226*/ 	.short	(.L_39 - .L_38)


	//   ....[0]....
.L_38:
        /*1228*/ 	.word	0x00001de0
        /*122c*/ 	.word	0x000000ff
        /*1230*/ 	.word	0x00030000
        /*1234*/ 	.short	0x0100
        /*1236*/ 	.byte	0x37
	.zero		1


	//   ....[1]....
        /*1238*/ 	.word	0x00001f90
        /*123c*/ 	.word	0x000000ff
        /*1240*/ 	.word	0x00030008
        /*1244*/ 	.short	0x0100
        /*1246*/ 	.byte	0x37
	.zero		1


	//   ....[2]....
        /*1248*/ 	.word	0x00002dc0
        /*124c*/ 	.word	0x000000ff
        /*1250*/ 	.word	0x00030000
        /*1254*/ 	.short	0x010a
        /*1256*/ 	.byte	0x14
	.zero		1


	//   ....[3]....
        /*1258*/ 	.word	0x00003ea0
        /*125c*/ 	.word	0x000000ff
        /*1260*/ 	.word	0x00030000
        /*1264*/ 	.short	0x0108
        /*1266*/ 	.byte	0x37
	.zero		1


	//   ....[4]....
        /*1268*/ 	.word	0x00003f50
        /*126c*/ 	.word	0x000000ff
        /*1270*/ 	.word	0x00030008
        /*1274*/ 	.short	0x0108
        /*1276*/ 	.byte	0x37
	.zero		1


	//   ....[5]....
        /*1278*/ 	.word	0x000052c0
        /*127c*/ 	.word	0x000000ff
        /*1280*/ 	.word	0x00030000
        /*1284*/ 	.short	0x010a
        /*1286*/ 	.byte	0x14
	.zero		1


	//----- nvinfo : EIATTR_NUM_MBARRIERS
	.align		4
.L_39:
        /*1288*/ 	.byte	0x03, 0x38
        /*128a*/ 	.short	0x0002


	//----- nvinfo : EIATTR_EXIT_INSTR_OFFSETS
	.align		4
        /*128c*/ 	.byte	0x04, 0x1c
        /*128e*/ 	.short	(.L_41 - .L_40)


	//   ....[0]....
.L_40:
        /*1290*/ 	.word	0x000052b0


	//----- nvinfo : EIATTR_REQNTID
	.align		4
.L_41:
        /*1294*/ 	.byte	0x04, 0x10
        /*1296*/ 	.short	(.L_43 - .L_42)
.L_42:
        /*1298*/ 	.word	0x00000080
        /*129c*/ 	.word	0x00000001
        /*12a0*/ 	.word	0x00000001


	//----- nvinfo : EIATTR_CRS_STACK_SIZE
	.align		4
.L_43:
        /*12a4*/ 	.byte	0x04, 0x1e
        /*12a6*/ 	.short	(.L_45 - .L_44)
.L_44:
        /*12a8*/ 	.word	0x00000000


	//----- nvinfo : EIATTR_CBANK_PARAM_SIZE
	.align		4
.L_45:
        /*12ac*/ 	.byte	0x03, 0x19
        /*12ae*/ 	.short	0x0050


	//----- nvinfo : EIATTR_PARAM_CBANK
	.align		4
        /*12b0*/ 	.byte	0x04, 0x0a
        /*12b2*/ 	.short	(.L_47 - .L_46)
	.align		4
.L_46:
        /*12b4*/ 	.word	index@(.nv.constant0.gluon_wgmma)
        /*12b8*/ 	.short	0x0210
        /*12ba*/ 	.short	0x0050


	//----- nvinfo : EIATTR_SW_WAR
	.align		4
.L_47:
        /*12bc*/ 	.byte	0x04, 0x36
        /*12be*/ 	.short	(.L_49 - .L_48)
.L_48:
        /*12c0*/ 	.word	0x00000008
.L_49:


//--------------------- .nv.callgraph             --------------------------
	.section	.nv.callgraph,"",@"SHT_CUDA_CALLGRAPH"
	.align	4
	.sectionentsize	8
	.align		4
        /*0000*/ 	.word	0x00000000
	.align		4
        /*0004*/ 	.word	0xffffffff
	.align		4
        /*0008*/ 	.word	0x00000000
	.align		4
        /*000c*/ 	.word	0xfffffffe
	.align		4
        /*0010*/ 	.word	0x00000000
	.align		4
        /*0014*/ 	.word	0xfffffffd
	.align		4
        /*0018*/ 	.word	0x00000000
	.align		4
        /*001c*/ 	.word	0xfffffffc


//--------------------- .text.gluon_wgmma         --------------------------
	.section	.text.gluon_wgmma,"ax",@progbits
	.align	128
        .global         gluon_wgmma
        .type           gluon_wgmma,@function
        .size           gluon_wgmma,(.L_x_52 - gluon_wgmma)
        .other          gluon_wgmma,@"STO_CUDA_ENTRY STV_DEFAULT"
gluon_wgmma:
.text.gluon_wgmma:
[----:B------:R-:W1:Y:S01]  /*0000*/  LDC R1, c[0x0][0x28] ;  /* 0x00000a00ff017b82 */ /* 0x000e620000000800 */
[----:B------:R-:W2:Y:S07]  /*0010*/  S2R R16, SR_TID.X ;  /* 0x0000000000107919 */ /* 0x000eae0000002100 */
[----:B------:R-:W3:Y:S01]  /*0020*/  S2UR UR4, SR_CgaCtaId ;  /* 0x00000000000479c3 */ /* 0x000ee20000008800 */
[----:B------:R-:W-:Y:S01]  /*0030*/  UMOV UR55, 0x400 ;  /* 0x0000040000377882 */ /* 0x000fe20000000000 */
[----:B------:R-:W-:Y:S01]  /*0040*/  ULDC UR6, c[0x0][0xc] ;  /* 0x0000030000067ab9 */ /* 0x000fe20000000800 */
[----:B------:R-:W-:Y:S01]  /*0050*/  ULDC.64 UR48, c[0x0][0x250] ;  /* 0x0000940000307ab9 */ /* 0x000fe20000000a00 */
[----:B------:R-:W-:Y:S01]  /*0060*/  BSSY B0, `(.L_x_0) ;  /* 0x000001f000007945 */ /* 0x000fe20003800000 */
[----:B-1----:R-:W-:-:S03]  /*0070*/  VIADD R1, R1, 0xfffffd90 ;  /* 0xfffffd9001017836 */ /* 0x002fc60000000000 */
[----:B------:R-:W1:Y:S08]  /*0080*/  LDC R6, c[0x0][0x228] ;  /* 0x00008a00ff067b82 */ /* 0x000e700000000800 */
[----:B------:R-:W4:Y:S08]  /*0090*/  LDC R13, c[0x0][0x230] ;  /* 0x00008c00ff0d7b82 */ /* 0x000f300000000800 */
[----:B------:R-:W-:Y:S01]  /*00a0*/  S2UR UR50, SR_CTAID.Y ;  /* 0x00000000003279c3 */ /* 0x000fe20000002600 */
[----:B---3--:R-:W-:-:S03]  /*00b0*/  ULEA UR55, UR4, UR55, 0x18 ;  /* 0x0000003704377291 */ /* 0x008fc6000f8ec03f */
[----:B------:R-:W-:Y:S01]  /*00c0*/  ULDC UR4, c[0x0][0x10] ;  /* 0x0000040000047ab9 */ /* 0x000fe20000000800 */
[----:B--2---:R-:W-:-:S03]  /*00d0*/  LOP3.LUT R3, R16, 0x7f, RZ, 0xc0, !PT ;  /* 0x0000007f10037812 */ /* 0x004fc600078ec0ff */
[----:B------:R-:W2:Y:S01]  /*00e0*/  S2UR UR5, SR_CTAID.Z ;  /* 0x00000000000579c3 */ /* 0x000ea20000002700 */
[----:B-1----:R-:W-:Y:S01]  /*00f0*/  VIADD R6, R6, 0xffffffff ;  /* 0xffffffff06067836 */ /* 0x002fe20000000000 */
[C---:B------:R-:W-:Y:S02]  /*0100*/  ISETP.GE.U32.AND P0, PT, R3.reuse, 0x20, PT ;  /* 0x000000200300780c */ /* 0x040fe40003f06070 */
[C---:B------:R-:W-:Y:S02]  /*0110*/  ISETP.NE.U32.AND P1, PT, R3.reuse, RZ, PT ;  /* 0x000000ff0300720c */ /* 0x040fe40003f25070 */
[----:B------:R-:W-:Y:S02]  /*0120*/  LEA R12, R3, UR55, 0x2 ;  /* 0x00000037030c7c11 */ /* 0x000fe4000f8e10ff */
[----:B------:R-:W1:Y:S01]  /*0130*/  S2UR UR51, SR_CTAID.X ;  /* 0x00000000003379c3 */ /* 0x000e620000002500 */
[----:B----4-:R-:W-:-:S06]  /*0140*/  VIADD R8, R13, 0xffffffff ;  /* 0xffffffff0d087836 */ /* 0x010fcc0000000000 */
[----:B------:R3:W-:Y:S01]  /*0150*/  @!P0 STS [R12], RZ ;  /* 0x000000ff0c008388 */ /* 0x0007e20000000800 */
[----:B------:R-:W-:-:S03]  /*0160*/  NOP ;  /* 0x0000000000007918 */ /* 0x000fc60000000000 */
[----:B------:R3:W-:Y:S01]  /*0170*/  @!P1 STS [UR55+0x24], R6 ;  /* 0x00002406ff009988 */ /* 0x0007e20008000837 */
[----:B--2---:R-:W-:-:S03]  /*0180*/  UIMAD UR4, UR5, UR4, UR50 ;  /* 0x00000004050472a4 */ /* 0x004fc6000f8e0232 */
[----:B------:R3:W-:Y:S01]  /*0190*/  @!P1 STS [UR55+0x20], R8 ;  /* 0x00002008ff009988 */ /* 0x0007e20008000837 */
[----:B-1----:R-:W-:-:S04]  /*01a0*/  UIMAD UR4, UR4, UR6, UR51 ;  /* 0x00000006040472a4 */ /* 0x002fc8000f8e0233 */
[----:B------:R-:W-:-:S04]  /*01b0*/  UIMAD UR8, UR4, 0x180, URZ ;  /* 0x00000180040878a4 */ /* 0x000fc8000f8e023f */
[----:B------:R-:W-:-:S04]  /*01c0*/  UIADD3 UR4, UP0, UR8, UR48, URZ ;  /* 0x0000003008047290 */ /* 0x000fc8000ff1e03f */
[----:B------:R-:W-:Y:S01]  /*01d0*/  ULEA.HI.X.SX32 UR5, UR8, UR49, 0x1, UP0 ;  /* 0x0000003108057291 */ /* 0x000fe200080f0e3f */
[----:B---3--:R-:W-:Y:S11]  /*01e0*/  @P1 BRA `(.L_x_1) ;  /* 0x0000000000181947 */ /* 0x008ff60003800000 */
[----:B------:R-:W1:Y:S01]  /*01f0*/  LDS R0, [UR55+0x8] ;  /* 0x00000837ff007984 */ /* 0x000e620008000800 */
[----:B------:R-:W2:Y:S01]  /*0200*/  LDC.64 R10, c[0x0][0x210] ;  /* 0x00008400ff0a7b82 */ /* 0x000ea20000000a00 */
[----:B------:R-:W-:Y:S02]  /*0210*/  IMAD.MOV.U32 R5, RZ, RZ, 0x70 ;  /* 0x00000070ff057424 */ /* 0x000fe400078e00ff */
[----:B--2---:R2:W-:Y:S03]  /*0220*/  STS.64 [UR55], R10 ;  /* 0x0000000aff007988 */ /* 0x0045e60008000a37 */
[----:B-1----:R-:W-:-:S05]  /*0230*/  LOP3.LUT R0, R0, 0x10, R5, 0xd8, !PT ;  /* 0x0000001000007812 */ /* 0x002fca00078ed805 */
[----:B------:R2:W-:Y:S02]  /*0240*/  STS [UR55+0x8], R0 ;  /* 0x00000800ff007988 */ /* 0x0005e40008000837 */
.L_x_1:
[----:B------:R-:W-:Y:S05]  /*0250*/  BSYNC B0 ;  /* 0x0000000000007941 */ /* 0x000fea0003800000 */
.L_x_0:
[----:B------:R-:W-:Y:S04]  /*0260*/  BSSY B0, `(.L_x_2) ;  /* 0x000000a000007945 */ /* 0x000fe80003800000 */
[----:B------:R-:W-:Y:S05]  /*0270*/  @P1 BRA `(.L_x_3) ;  /* 0x0000000000201947 */ /* 0x000fea0003800000 */
[----:B--2---:R-:W1:Y:S01]  /*0280*/  LDS R0, [UR55+0x34] ;  /* 0x00003437ff007984 */ /* 0x004e620008000800 */
[----:B------:R-:W-:Y:S02]  /*0290*/  IMAD.MOV.U32 R5, RZ, RZ, 0x3f000000 ;  /* 0x3f000000ff057424 */ /* 0x000fe400078e00ff */
[----:B------:R-:W-:Y:S01]  /*02a0*/  @!P1 IMAD.MOV.U32 R2, RZ, RZ, 0x7f ;  /* 0x0000007fff029424 */ /* 0x000fe200078e00ff */
[----:B------:R-:W2:Y:S02]  /*02b0*/  @!P1 LDS R7, [UR55+0x38] ;  /* 0x00003837ff079984 */ /* 0x000ea40008000800 */
[----:B-1----:R-:W-:Y:S02]  /*02c0*/  LOP3.LUT R0, R0, 0xff000000, R5, 0xb8, !PT ;  /* 0xff00000000007812 */ /* 0x002fe400078eb805 */
[----:B--2---:R-:W-:-:S03]  /*02d0*/  @!P1 LOP3.LUT R2, R7, 0xff, R2, 0xb8, !PT ;  /* 0x000000ff07029812 */ /* 0x004fc600078eb802 */
[----:B------:R1:W-:Y:S04]  /*02e0*/  STS [UR55+0x34], R0 ;  /* 0x00003400ff007988 */ /* 0x0003e80008000837 */
[----:B------:R1:W-:Y:S02]  /*02f0*/  @!P1 STS [UR55+0x38], R2 ;  /* 0x00003802ff009988 */ /* 0x0003e40008000837 */
.L_x_3:
[----:B------:R-:W-:Y:S05]  /*0300*/  BSYNC B0 ;  /* 0x0000000000007941 */ /* 0x000fea0003800000 */
.L_x_2:
[----:B------:R-:W-:Y:S04]  /*0310*/  BSSY B0, `(.L_x_4) ;  /* 0x000000e000007945 */ /* 0x000fe80003800000 */
[----:B------:R-:W-:Y:S05]  /*0320*/  @P1 BRA `(.L_x_5) ;  /* 0x0000000000301947 */ /* 0x000fea0003800000 */
[----:B-1----:R-:W1:Y:S01]  /*0330*/  LDS R2, [UR55+0x34] ;  /* 0x00003437ff027984 */ /* 0x002e620008000800 */
[----:B------:R-:W3:Y:S03]  /*0340*/  LDC.64 R4, c[0x0][0x238] ;  /* 0x00008e00ff047b82 */ /* 0x000ee60000000a00 */
[----:B--2---:R-:W2:Y:S01]  /*0350*/  LDS R0, [UR55+0x1c] ;  /* 0x00001c37ff007984 */ /* 0x004ea20008000800 */
[C---:B---3--:R-:W-:Y:S01]  /*0360*/  SHF.L.U64.HI R5, R4.reuse, 0x1, R5 ;  /* 0x0000000104057819 */ /* 0x048fe20000010205 */
[----:B------:R-:W-:-:S03]  /*0370*/  IMAD.SHL.U32 R4, R4, 0x2, RZ ;  /* 0x0000000204047824 */ /* 0x000fc600078e00ff */
[--C-:B------:R-:W-:Y:S02]  /*0380*/  SHF.R.U32.HI R7, RZ, 0x4, R5.reuse ;  /* 0x00000004ff077819 */ /* 0x100fe40000011605 */
[----:B------:R-:W-:-:S05]  /*0390*/  SHF.R.U64 R4, R4, 0x4, R5 ;  /* 0x0000000404047819 */ /* 0x000fca0000001205 */
[----:B------:R3:W-:Y:S01]  /*03a0*/  STS [UR55+0xc], R4 ;  /* 0x00000c04ff007988 */ /* 0x0007e20008000837 */
[----:B-1----:R-:W-:Y:S02]  /*03b0*/  LOP3.LUT R2, R2, 0x7, RZ, 0xb8, !PT ;  /* 0x0000000702027812 */ /* 0x002fe400078eb8ff */
[----:B--2---:R-:W-:-:S03]  /*03c0*/  LOP3.LUT R0, R0, 0xf, R7, 0xb8, !PT ;  /* 0x0000000f00007812 */ /* 0x004fc600078eb807 */
[----:B------:R3:W-:Y:S04]  /*03d0*/  STS [UR55+0x34], R2 ;  /* 0x00003402ff007988 */ /* 0x0007e80008000837 */
[----:B------:R3:W-:Y:S02]  /*03e0*/  STS [UR55+0x1c], R0 ;  /* 0x00001c00ff007988 */ /* 0x0007e40008000837 */
.L_x_5:
[----:B------:R-:W-:Y:S05]  /*03f0*/  BSYNC B0 ;  /* 0x0000000000007941 */ /* 0x000fea0003800000 */
.L_x_4:
[----:B------:R-:W-:Y:S04]  /*0400*/  BSSY B1, `(.L_x_6) ;  /* 0x000001b000017945 */ /* 0x000fe80003800000 */
[----:B------:R-:W-:Y:S01]  /*0410*/  BSSY B0, `(.L_x_7) ;  /* 0x0000016000007945 */ /* 0x000fe20003800000 */
[----:B-123--:R-:W-:-:S03]  /*0420*/  IMAD.MOV.U32 R0, RZ, RZ, RZ ;  /* 0x000000ffff007224 */ /* 0x00efc600078e00ff */
[----:B------:R-:W-:Y:S05]  /*0430*/  @P1 BRA `(.L_x_8) ;  /* 0x0000000000201947 */ /* 0x000fea0003800000 */
[----:B------:R-:W1:Y:S02]  /*0440*/  LDS R2, [UR55+0x34] ;  /* 0x00003437ff027984 */ /* 0x000e640008000800 */
[----:B-1----:R-:W-:-:S05]  /*0450*/  LOP3.LUT R2, R2, 0x38, RZ, 0xb8, !PT ;  /* 0x0000003802027812 */ /* 0x002fca00078eb8ff */
[----:B------:R1:W-:Y:S01]  /*0460*/  STS [UR55+0x34], R2 ;  /* 0x00003402ff007988 */ /* 0x0003e20008000837 */
[----:B------:R-:W-:Y:S05]  /*0470*/  @P1 BRA `(.L_x_9) ;  /* 0x0000000000201947 */ /* 0x000fea0003800000 */
[----:B-1----:R-:W1:Y:S01]  /*0480*/  LDS R2, [UR55+0x8] ;  /* 0x00000837ff027984 */ /* 0x002e620008000800 */
[----:B------:R-:W-:-:S05]  /*0490*/  IMAD.MOV.U32 R5, RZ, RZ, 0x780 ;  /* 0x00000780ff057424 */ /* 0x000fca00078e00ff */
[----:B-1----:R-:W-:-:S05]  /*04a0*/  LOP3.LUT R2, R2, 0x500, R5, 0xd8, !PT ;  /* 0x0000050002027812 */ /* 0x002fca00078ed805 */
[----:B------:R1:W-:Y:S02]  /*04b0*/  STS [UR55+0x8], R2 ;  /* 0x00000802ff007988 */ /* 0x0003e40008000837 */
.L_x_8:
[----:B------:R-:W-:Y:S05]  /*04c0*/  @P1 BRA `(.L_x_10) ;  /* 0x0000000000281947 */ /* 0x000fea0003800000 */
[----:B-1----:R-:W1:Y:S02]  /*04d0*/  LDS R2, [UR55+0x8] ;  /* 0x00000837ff027984 */ /* 0x002e640008000800 */
[----:B-1----:R-:W-:-:S05]  /*04e0*/  LOP3.LUT R2, R2, 0x1800, RZ, 0xb8, !PT ;  /* 0x0000180002027812 */ /* 0x002fca00078eb8ff */
[----:B------:R2:W-:Y:S02]  /*04f0*/  STS [UR55+0x8], R2 ;  /* 0x00000802ff007988 */ /* 0x0005e40008000837 */
.L_x_9:
[----:B------:R-:W-:Y:S05]  /*0500*/  @P1 BREAK B0 ;  /* 0x0000000000001942 */ /* 0x000fea0003800000 */
[----:B------:R-:W-:Y:S05]  /*0510*/  @P1 BRA `(.L_x_11) ;  /* 0x0000000000241947 */ /* 0x000fea0003800000 */
[----:B------:R-:W3:Y:S01]  /*0520*/  LDS R5, [UR55+0x8] ;  /* 0x00000837ff057984 */ /* 0x000ee20008000800 */
[----:B-12---:R-:W-:-:S05]  /*0530*/  IMAD.MOV.U32 R2, RZ, RZ, 0x6000 ;  /* 0x00006000ff027424 */ /* 0x006fca00078e00ff */
[----:B---3--:R-:W-:-:S04]  /*0540*/  LOP3.LUT R2, R5, 0x6000, R2, 0xd8, !PT ;  /* 0x0000600005027812 */ /* 0x008fc800078ed802 */
[----:B------:R-:W-:-:S05]  /*0550*/  LOP3.LUT R2, R2, 0x400000, RZ, 0xb8, !PT ;  /* 0x0040000002027812 */ /* 0x000fca00078eb8ff */
[----:B------:R2:W-:Y:S02]  /*0560*/  STS [UR55+0x8], R2 ;  /* 0x00000802ff007988 */ /* 0x0005e40008000837 */
.L_x_10:
[----:B------:R-:W-:Y:S05]  /*0570*/  BSYNC B0 ;  /* 0x0000000000007941 */ /* 0x000fea0003800000 */
.L_x_7:
[----:B-12---:R-:W1:Y:S02]  /*0580*/  @!P1 LDS R2, [UR55+0x8] ;  /* 0x00000837ff029984 */ /* 0x006e640008000800 */
[----:B-1----:R-:W-:-:S05]  /*0590*/  @!P1 LOP3.LUT R2, R2, 0x8000, RZ, 0xb8, !PT ;  /* 0x0000800002029812 */ /* 0x002fca00078eb8ff */
[----:B------:R3:W-:Y:S02]  /*05a0*/  @!P1 STS [UR55+0x8], R2 ;  /* 0x00000802ff009988 */ /* 0x0007e40008000837 */
.L_x_11:
[----:B------:R-:W-:Y:S05]  /*05b0*/  BSYNC B1 ;  /* 0x0000000000017941 */ /* 0x000fea0003800000 */
.L_x_6:
[----:B------:R-:W-:Y:S05]  /*05c0*/  WARPSYNC.ALL ;  /* 0x0000000000007948 */ /* 0x000fea0003800000 */
[----:B------:R-:W4:Y:S02]  /*05d0*/  LDC R7, c[0x0][0x22c] ;  /* 0x00008b00ff077b82 */ /* 0x000f240000000800 */
[----:B----4-:R-:W-:Y:S01]  /*05e0*/  VIADD R7, R7, 0xffffffff ;  /* 0xffffffff07077836 */ /* 0x010fe20000000000 */
[----:B------:R-:W-:Y:S06]  /*05f0*/  @P0 BRA `(.L_x_12) ;  /* 0x0000000000280947 */ /* 0x000fec0003800000 */
[----:B-123--:R-:W1:Y:S01]  /*0600*/  S2R R2, SR_LANEID ;  /* 0x0000000000027919 */ /* 0x00ee620000000000 */
[----:B------:R-:W-:Y:S05]  /*0610*/  WARPSYNC.ALL ;  /* 0x0000000000007948 */ /* 0x000fea0003800000 */
[----:B-1----:R-:W-:-:S05]  /*0620*/  IMAD.SHL.U32 R2, R2, 0x4, RZ ;  /* 0x0000000402027824 */ /* 0x002fca00078e00ff */
[----:B------:R-:W1:Y:S01]  /*0630*/  LDS R9, [R2+UR55] ;  /* 0x0000003702097984 */ /* 0x000e620008000800 */
[----:B------:R-:W-:-:S05]  /*0640*/  IADD3 R4, P2, R2, UR4, RZ ;  /* 0x0000000402047c10 */ /* 0x000fca000ff5e0ff */
[----:B------:R-:W-:-:S05]  /*0650*/  IMAD.X R5, RZ, RZ, UR5, P2 ;  /* 0x00000005ff057e24 */ /* 0x000fca00090e06ff */
[----:B-1----:R4:W5:Y:S01]  /*0660*/  ATOMG.E.EXCH.STRONG.GPU PT, RZ, [R4], R9 ;  /* 0x0000000904ff73a8 */ /* 0x00296200041ee100 */
[----:B------:R-:W-:-:S04]  /*0670*/  DEPBAR {5,4,3,2,1,0} ;  /* 0x0000003f0000791a */ /* 0x000fc80000000000 */
[----:B------:R4:W-:Y:S01]  /*0680*/  UTMACCTL.IV [UR4] ;  /* 0x00000000040079b9 */ /* 0x0009e20008000000 */
[----:B------:R-:W-:Y:S01]  /*0690*/  NOP ;  /* 0x0000000000007918 */ /* 0x000fe20000000000 */
.L_x_12:
[----:B------:R-:W-:Y:S05]  /*06a0*/  @P0 BRA `(.L_x_13) ;  /* 0x00000000000c0947 */ /* 0x000fea0003800000 */
[----:B------:R0:W-:Y:S01]  /*06b0*/  UTMACMDFLUSH ;  /* 0x00000000000079b7 */ /* 0x0001e20000000000 */
[----:B------:R-:W-:Y:S05]  /*06c0*/  @P0 BRA `(.L_x_13) ;  /* 0x0000000000040947 */ /* 0x000fea0003800000 */
[----:B------:R-:W-:-:S04]  /*06d0*/  DEPBAR.LE SB0, 0x0 ;  /* 0x000080000000791a */ /* 0x000fc80000000000 */
.L_x_13:
[----:B------:R-:W-:Y:S05]  /*06e0*/  WARPSYNC.ALL ;  /* 0x0000000000007948 */ /* 0x000fea0003800000 */
[----:B-----5:R-:W-:Y:S06]  /*06f0*/  BAR.SYNC.DEFER_BLOCKING 0x0 ;  /* 0x0000000000007b1d */ /* 0x020fec0000010000 */
[----:B------:R-:W-:Y:S02]  /*0700*/  BSSY B1, `(.L_x_14) ;  /* 0x000000b000017945 */ /* 0x000fe40003800000 */
[----:B------:R-:W-:Y:S06]  /*0710*/  BAR.SYNC.DEFER_BLOCKING 0x0 ;  /* 0x0000000000007b1d */ /* 0x000fec0000010000 */
[----:B------:R1:W-:Y:S01]  /*0720*/  @!P0 STS [R12], RZ ;  /* 0x000000ff0c008388 */ /* 0x0003e20000000800 */
[----:B------:R-:W-:Y:S01]  /*0730*/  NOP ;  /* 0x0000000000007918 */ /* 0x000fe20000000000 */
[----:B------:R-:W-:Y:S05]  /*0740*/  @P1 BRA `(.L_x_15) ;  /* 0x0000000000181947 */ /* 0x000fea0003800000 */
[----:B-123--:R-:W1:Y:S01]  /*0750*/  LDS R2, [UR55+0x8] ;  /* 0x00000837ff027984 */ /* 0x00ee620008000800 */
[----:B------:R-:W2:Y:S01]  /*0760*/  LDC.64 R10, c[0x0][0x218] ;  /* 0x00008600ff0a7b82 */ /* 0x000ea20000000a00 */
[----:B----4-:R-:W-:Y:S02]  /*0770*/  IMAD.MOV.U32 R5, RZ, RZ, 0x70 ;  /* 0x00000070ff057424 */ /* 0x010fe400078e00ff */
[----:B--2---:R2:W-:Y:S03]  /*0780*/  STS.64 [UR55], R10 ;  /* 0x0000000aff007988 */ /* 0x0045e60008000a37 */
[----:B-1----:R-:W-:-:S05]  /*0790*/  LOP3.LUT R2, R2, 0x10, R5, 0xd8, !PT ;  /* 0x0000001002027812 */ /* 0x002fca00078ed805 */
[----:B------:R2:W-:Y:S02]  /*07a0*/  STS [UR55+0x8], R2 ;  /* 0x00000802ff007988 */ /* 0x0005e40008000837 */
.L_x_15:
[----:B----4-:R-:W-:Y:S05]  /*07b0*/  BSYNC B1 ;  /* 0x0000000000017941 */ /* 0x010fea0003800000 */
.L_x_14:
[----:B------:R-:W-:Y:S04]  /*07c0*/  BSSY B1, `(.L_x_16) ;  /* 0x000000a000017945 */ /* 0x000fe80003800000 */
[----:B------:R-:W-:Y:S05]  /*07d0*/  @P1 BRA `(.L_x_17) ;  /* 0x0000000000201947 */ /* 0x000fea0003800000 */
[----:B-123--:R-:W1:Y:S01]  /*07e0*/  LDS R2, [UR55+0x34] ;  /* 0x00003437ff027984 */ /* 0x00ee620008000800 */
[----:B------:R-:W-:Y:S02]  /*07f0*/  IMAD.MOV.U32 R5, RZ, RZ, 0x3f000000 ;  /* 0x3f000000ff057424 */ /* 0x000fe400078e00ff */
[----:B------:R-:W-:Y:S01]  /*0800*/  @!P1 IMAD.MOV.U32 R9, RZ, RZ, 0x7f ;  /* 0x0000007fff099424 */ /* 0x000fe200078e00ff */
[----:B------:R-:W2:Y:S02]  /*0810*/  @!P1 LDS R4, [UR55+0x38] ;  /* 0x00003837ff049984 */ /* 0x000ea40008000800 */
[----:B-1----:R-:W-:Y:S02]  /*0820*/  LOP3.LUT R2, R2, 0xff000000, R5, 0xb8, !PT ;  /* 0xff00000002027812 */ /* 0x002fe400078eb805 */
[----:B--2---:R-:W-:-:S03]  /*0830*/  @!P1 LOP3.LUT R4, R4, 0xff, R9, 0xb8, !PT ;  /* 0x000000ff04049812 */ /* 0x004fc600078eb809 */
[----:B------:R4:W-:Y:S04]  /*0840*/  STS [UR55+0x34], R2 ;  /* 0x00003402ff007988 */ /* 0x0009e80008000837 */
[----:B------:R4:W-:Y:S02]  /*0850*/  @!P1 STS [UR55+0x38], R4 ;  /* 0x00003804ff009988 */ /* 0x0009e40008000837 */
.L_x_17:
[----:B------:R-:W-:Y:S05]  /*0860*/  BSYNC B1 ;  /* 0x0000000000017941 */ /* 0x000fea0003800000 */
.L_x_16:
[----:B------:R-:W-:Y:S04]  /*0870*/  BSSY B1, `(.L_x_18) ;  /* 0x0000004000017945 */ /* 0x000fe80003800000 */
[----:B------:R-:W-:Y:S05]  /*0880*/  @P1 BRA `(.L_x_19) ;  /* 0x0000000000081947 */ /* 0x000fea0003800000 */
[----:B------:R1:W-:Y:S04]  /*0890*/  STS [UR55+0x24], R8 ;  /* 0x00002408ff007988 */ /* 0x0003e80008000837 */
[----:B------:R1:W-:Y:S02]  /*08a0*/  STS [UR55+0x20], R7 ;  /* 0x00002007ff007988 */ /* 0x0003e40008000837 */
.L_x_19:
[----:B------:R-:W-:Y:S05]  /*08b0*/  BSYNC B1 ;  /* 0x0000000000017941 */ /* 0x000fea0003800000 */
.L_x_18:
[----:B------:R-:W-:Y:S04]  /*08c0*/  BSSY B1, `(.L_x_20) ;  /* 0x000000e000017945 */ /* 0x000fe80003800000 */
[----:B------:R-:W-:Y:S05]  /*08d0*/  @P1 BRA `(.L_x_21) ;  /* 0x0000000000301947 */ /* 0x000fea0003800000 */
[----:B----4-:R-:W4:Y:S01]  /*08e0*/  LDS R4, [UR55+0x34] ;  /* 0x00003437ff047984 */ /* 0x010f220008000800 */
[----:B--2---:R-:W2:Y:S03]  /*08f0*/  LDC.64 R10, c[0x0][0x240] ;  /* 0x00009000ff0a7b82 */ /* 0x004ea60000000a00 */
[----:B-1-3--:R-:W1:Y:S01]  /*0900*/  LDS R2, [UR55+0x1c] ;  /* 0x00001c37ff027984 */ /* 0x00ae620008000800 */
[C---:B--2---:R-:W-:Y:S01]  /*0910*/  SHF.L.U64.HI R8, R10.reuse, 0x1, R11 ;  /* 0x000000010a087819 */ /* 0x044fe2000001020b */
[----:B------:R-:W-:-:S03]  /*0920*/  IMAD.SHL.U32 R5, R10, 0x2, RZ ;  /* 0x000000020a057824 */ /* 0x000fc600078e00ff */
[--C-:B------:R-:W-:Y:S02]  /*0930*/  SHF.R.U32.HI R9, RZ, 0x4, R8.reuse ;  /* 0x00000004ff097819 */ /* 0x100fe40000011608 */
[----:B------:R-:W-:-:S05]  /*0940*/  SHF.R.U64 R5, R5, 0x4, R8 ;  /* 0x0000000405057819 */ /* 0x000fca0000001208 */
[----:B------:R2:W-:Y:S01]  /*0950*/  STS [UR55+0xc], R5 ;  /* 0x00000c05ff007988 */ /* 0x0005e20008000837 */
[----:B----4-:R-:W-:Y:S02]  /*0960*/  LOP3.LUT R4, R4, 0x7, RZ, 0xb8, !PT ;  /* 0x0000000704047812 */ /* 0x010fe400078eb8ff */
[----:B-1----:R-:W-:-:S03]  /*0970*/  LOP3.LUT R2, R2, 0xf, R9, 0xb8, !PT ;  /* 0x0000000f02027812 */ /* 0x002fc600078eb809 */
[----:B------:R2:W-:Y:S04]  /*0980*/  STS [UR55+0x34], R4 ;  /* 0x00003404ff007988 */ /* 0x0005e80008000837 */
[----:B------:R2:W-:Y:S02]  /*0990*/  STS [UR55+0x1c], R2 ;  /* 0x00001c02ff007988 */ /* 0x0005e40008000837 */
.L_x_21:
[----:B------:R-:W-:Y:S05]  /*09a0*/  BSYNC B1 ;  /* 0x0000000000017941 */ /* 0x000fea0003800000 */
.L_x_20:
[----:B------:R-:W-:Y:S04]  /*09b0*/  BSSY B2, `(.L_x_22) ;  /* 0x000001a000027945 */ /* 0x000fe80003800000 */
[----:B------:R-:W-:Y:S04]  /*09c0*/  BSSY B1, `(.L_x_23) ;  /* 0x0000015000017945 */ /* 0x000fe80003800000 */
[----:B------:R-:W-:Y:S05]  /*09d0*/  @P1 BRA `(.L_x_24) ;  /* 0x0000000000201947 */ /* 0x000fea0003800000 */
[----:B-1234-:R-:W1:Y:S02]  /*09e0*/  LDS R2, [UR55+0x34] ;  /* 0x00003437ff027984 */ /* 0x01ee640008000800 */
[----:B-1----:R-:W-:-:S05]  /*09f0*/  LOP3.LUT R2, R2, 0x38, RZ, 0xb8, !PT ;  /* 0x0000003802027812 */ /* 0x002fca00078eb8ff */
[----:B------:R1:W-:Y:S01]  /*0a00*/  STS [UR55+0x34], R2 ;  /* 0x00003402ff007988 */ /* 0x0003e20008000837 */
[----:B------:R-:W-:Y:S05]  /*0a10*/  @P1 BRA `(.L_x_25) ;  /* 0x0000000000201947 */ /* 0x000fea0003800000 */
[----:B-1----:R-:W1:Y:S01]  /*0a20*/  LDS R2, [UR55+0x8] ;  /* 0x00000837ff027984 */ /* 0x002e620008000800 */
[----:B------:R-:W-:-:S05]  /*0a30*/  IMAD.MOV.U32 R5, RZ, RZ, 0x780 ;  /* 0x00000780ff057424 */ /* 0x000fca00078e00ff */
[----:B-1----:R-:W-:-:S05]  /*0a40*/  LOP3.LUT R2, R2, 0x500, R5, 0xd8, !PT ;  /* 0x0000050002027812 */ /* 0x002fca00078ed805 */
[----:B------:R1:W-:Y:S02]  /*0a50*/  STS [UR55+0x8], R2 ;  /* 0x00000802ff007988 */ /* 0x0003e40008000837 */
.L_x_24:
[----:B------:R-:W-:Y:S05]  /*0a60*/  @P1 BRA `(.L_x_26) ;  /* 0x0000000000281947 */ /* 0x000fea0003800000 */
[----:B-1234-:R-:W1:Y:S02]  /*0a70*/  LDS R2, [UR55+0x8] ;  /* 0x00000837ff027984 */ /* 0x01ee640008000800 */
[----:B-1----:R-:W-:-:S05]  /*0a80*/  LOP3.LUT R2, R2, 0x1800, RZ, 0xb8, !PT ;  /* 0x0000180002027812 */ /* 0x002fca00078eb8ff */
[----:B------:R2:W-:Y:S02]  /*0a90*/  STS [UR55+0x8], R2 ;  /* 0x00000802ff007988 */ /* 0x0005e40008000837 */
.L_x_25:
[----:B------:R-:W-:Y:S05]  /*0aa0*/  @P1 BREAK B1 ;  /* 0x0000000000011942 */ /* 0x000fea0003800000 */
[----:B------:R-:W-:Y:S05]  /*0ab0*/  @P1 BRA `(.L_x_27) ;  /* 0x0000000000241947 */ /* 0x000fea0003800000 */
[----:B-12---:R-:W1:Y:S01]  /*0ac0*/  LDS R2, [UR55+0x8] ;  /* 0x00000837ff027984 */ /* 0x006e620008000800 */
[----:B------:R-:W-:-:S05]  /*0ad0*/  IMAD.MOV.U32 R5, RZ, RZ, 0x6000 ;  /* 0x00006000ff057424 */ /* 0x000fca00078e00ff */
[----:B-1----:R-:W-:-:S04]  /*0ae0*/  LOP3.LUT R2, R2, 0x6000, R5, 0xd8, !PT ;  /* 0x0000600002027812 */ /* 0x002fc800078ed805 */
[----:B------:R-:W-:-:S05]  /*0af0*/  LOP3.LUT R2, R2, 0x400000, RZ, 0xb8, !PT ;  /* 0x0040000002027812 */ /* 0x000fca00078eb8ff */
[----:B------:R1:W-:Y:S02]  /*0b00*/  STS [UR55+0x8], R2 ;  /* 0x00000802ff007988 */ /* 0x0003e40008000837 */
.L_x_26:
[----:B------:R-:W-:Y:S05]  /*0b10*/  BSYNC B1 ;  /* 0x0000000000017941 */ /* 0x000fea0003800000 */
.L_x_23:
[----:B-1234-:R-:W1:Y:S02]  /*0b20*/  @!P1 LDS R2, [UR55+0x8] ;  /* 0x00000837ff029984 */ /* 0x01ee640008000800 */
[----:B-1----:R-:W-:-:S05]  /*0b30*/  @!P1 LOP3.LUT R2, R2, 0x8000, RZ, 0xb8, !PT ;  /* 0x0000800002029812 */ /* 0x002fca00078eb8ff */
[----:B------:R3:W-:Y:S02]  /*0b40*/  @!P1 STS [UR55+0x8], R2 ;  /* 0x00000802ff009988 */ /* 0x0007e40008000837 */
.L_x_27:
[----:B------:R-:W-:Y:S05]  /*0b50*/  BSYNC B2 ;  /* 0x0000000000027941 */ /* 0x000fea0003800000 */
.L_x_22:
[----:B------:R-:W-:Y:S05]  /*0b60*/  WARPSYNC.ALL ;  /* 0x0000000000007948 */ /* 0x000fea0003800000 */
[----:B------:R-:W-:-:S04]  /*0b70*/  UIADD3 UR7, UR8, 0x80, URZ ;  /* 0x0000008008077890 */ /* 0x000fc8000fffe03f */
[----:B------:R-:W-:-:S04]  /*0b80*/  UIADD3 UR6, UP0, UR7, UR48, URZ ;  /* 0x0000003007067290 */ /* 0x000fc8000ff1e03f */
[----:B------:R-:W-:Y:S01]  /*0b90*/  ULEA.HI.X.SX32 UR7, UR7, UR49, 0x1, UP0 ;  /* 0x0000003107077291 */ /* 0x000fe200080f0e3f */
[----:B------:R-:W-:Y:S11]  /*0ba0*/  @P0 BRA `(.L_x_28) ;  /* 0x0000000000280947 */ /* 0x000ff60003800000 */
        /* <DEDUP_REMOVED lines=10> */
.L_x_28:
[----:B------:R-:W-:Y:S05]  /*0c50*/  @P0 BRA `(.L_x_29) ;  /* 0x00000000000c0947 */ /* 0x000fea0003800000 */
[----:B------:R0:W-:Y:S01]  /*0c60*/  UTMACMDFLUSH ;  /* 0x00000000000079b7 */ /* 0x0001e20000000000 */
[----:B------:R-:W-:Y:S05]  /*0c70*/  @P0 BRA `(.L_x_29) ;  /* 0x0000000000040947 */ /* 0x000fea0003800000 */
[----:B------:R-:W-:-:S04]  /*0c80*/  DEPBAR.LE SB0, 0x0 ;  /* 0x000080000000791a */ /* 0x000fc80000000000 */
.L_x_29:
        /* <DEDUP_REMOVED lines=8> */
[----:B----4-:R-:W2:Y:S01]  /*0d10*/  LDC.64 R8, c[0x0][0x220] ;  /* 0x00008800ff087b82 */ /* 0x010ea20000000a00 */
[----:B------:R-:W-:Y:S02]  /*0d20*/  IMAD.MOV.U32 R5, RZ, RZ, 0x70 ;  /* 0x00000070ff057424 */ /* 0x000fe400078e00ff */
[----:B--2---:R2:W-:Y:S03]  /*0d30*/  STS.64 [UR55], R8 ;  /* 0x00000008ff007988 */ /* 0x0045e60008000a37 */
[----:B-1----:R-:W-:-:S05]  /*0d40*/  LOP3.LUT R2, R2, 0x10, R5, 0xd8, !PT ;  /* 0x0000001002027812 */ /* 0x002fca00078ed805 */
[----:B------:R2:W-:Y:S02]  /*0d50*/  STS [UR55+0x8], R2 ;  /* 0x00000802ff007988 */ /* 0x0005e40008000837 */
.L_x_31:
[----:B----4-:R-:W-:Y:S05]  /*0d60*/  BSYNC B2 ;  /* 0x0000000000027941 */ /* 0x010fea0003800000 */
.L_x_30:
[----:B------:R-:W-:Y:S04]  /*0d70*/  BSSY B3, `(.L_x_32) ;  /* 0x0000011000037945 */ /* 0x000fe80003800000 */
[----:B------:R-:W-:Y:S04]  /*0d80*/  BSSY B2, `(.L_x_33) ;  /* 0x000000e000027945 */ /* 0x000fe80003800000 */
[----:B------:R-:W-:Y:S05]  /*0d90*/  @P1 BRA `(.L_x_34) ;  /* 0x0000000000241947 */ /* 0x000fea0003800000 */
[----:B-123--:R-:W1:Y:S01]  /*0da0*/  LDS R2, [UR55+0x34] ;  /* 0x00003437ff027984 */ /* 0x00ee620008000800 */
[----:B------:R-:W-:-:S05]  /*0db0*/  IMAD.MOV.U32 R5, RZ, RZ, 0x3f000000 ;  /* 0x3f000000ff057424 */ /* 0x000fca00078e00ff */
[----:B-1----:R-:W-:-:S05]  /*0dc0*/  LOP3.LUT R2, R2, 0xff000000, R5, 0xb8, !PT ;  /* 0xff00000002027812 */ /* 0x002fca00078eb805 */
[----:B------:R1:W-:Y:S01]  /*0dd0*/  STS [UR55+0x34], R2 ;  /* 0x00003402ff007988 */ /* 0x0003e20008000837 */
[----:B------:R-:W-:Y:S05]  /*0de0*/  @P1 BRA `(.L_x_35) ;  /* 0x00000000001c1947 */ /* 0x000fea0003800000 */
[----:B-1----:R-:W1:Y:S01]  /*0df0*/  LDS R2, [UR55+0x38] ;  /* 0x00003837ff027984 */ /* 0x002e620008000800 */
[----:B------:R-:W-:-:S05]  /*0e00*/  IMAD.MOV.U32 R5, RZ, RZ, 0x7f ;  /* 0x0000007fff057424 */ /* 0x000fca00078e00ff */
[----:B-1----:R-:W-:-:S05]  /*0e10*/  LOP3.LUT R2, R2, 0xff, R5, 0xb8, !PT ;  /* 0x000000ff02027812 */ /* 0x002fca00078eb805 */
[----:B------:R4:W-:Y:S02]  /*0e20*/  STS [UR55+0x38], R2 ;  /* 0x00003802ff007988 */ /* 0x0009e40008000837 */
.L_x_34:
[----:B------:R-:W-:Y:S05]  /*0e30*/  @P1 BREAK B2 ;  /* 0x0000000000021942 */ /* 0x000fea0003800000 */
[----:B------:R-:W-:Y:S05]  /*0e40*/  @P1 BRA `(.L_x_36) ;  /* 0x00000000000c1947 */ /* 0x000fea0003800000 */
[----:B------:R1:W-:Y:S02]  /*0e50*/  STS [UR55+0x20], R7 ;  /* 0x00002007ff007988 */ /* 0x0003e40008000837 */
.L_x_35:
[----:B------:R-:W-:Y:S05]  /*0e60*/  BSYNC B2 ;  /* 0x0000000000027941 */ /* 0x000fea0003800000 */
.L_x_33:
[----:B------:R1:W-:Y:S02]  /*0e70*/  @!P1 STS [UR55+0x24], R6 ;  /* 0x00002406ff009988 */ /* 0x0003e40008000837 */
.L_x_36:
[----:B------:R-:W-:Y:S05]  /*0e80*/  BSYNC B3 ;  /* 0x0000000000037941 */ /* 0x000fea0003800000 */
.L_x_32:
[----:B------:R-:W-:Y:S05]  /*0e90*/  WARPSYNC.ALL ;  /* 0x0000000000007948 */ /* 0x000fea0003800000 */
[----:B------:R-:W-:Y:S04]  /*0ea0*/  BSSY B3, `(.L_x_37) ;  /* 0x000000e000037945 */ /* 0x000fe80003800000 */
[----:B------:R-:W-:Y:S05]  /*0eb0*/  @P1 BRA `(.L_x_38) ;  /* 0x0000000000301947 */ /* 0x000fea0003800000 */
[----:B------:R-:W5:Y:S01]  /*0ec0*/  LDS R4, [UR55+0x34] ;  /* 0x00003437ff047984 */ /* 0x000f620008000800 */
[----:B--2---:R-:W2:Y:S03]  /*0ed0*/  LDC.64 R8, c[0x0][0x248] ;  /* 0x00009200ff087b82 */ /* 0x004ea60000000a00 */
[----:B-1-34-:R-:W1:Y:S01]  /*0ee0*/  LDS R2, [UR55+0x1c] ;  /* 0x00001c37ff027984 */ /* 0x01ae620008000800 */
[C---:B--2---:R-:W-:Y:S01]  /*0ef0*/  SHF.L.U64.HI R6, R8.reuse, 0x1, R9 ;  /* 0x0000000108067819 */ /* 0x044fe20000010209 */
[----:B------:R-:W-:-:S03]  /*0f00*/  IMAD.SHL.U32 R5, R8, 0x2, RZ ;  /* 0x0000000208057824 */ /* 0x000fc600078e00ff */
[--C-:B------:R-:W-:Y:S02]  /*0f10*/  SHF.R.U32.HI R7, RZ, 0x4, R6.reuse ;  /* 0x00000004ff077819 */ /* 0x100fe40000011606 */
[----:B------:R-:W-:-:S05]  /*0f20*/  SHF.R.U64 R5, R5, 0x4, R6 ;  /* 0x0000000405057819 */ /* 0x000fca0000001206 */
[----:B------:R2:W-:Y:S01]  /*0f30*/  STS [UR55+0xc], R5 ;  /* 0x00000c05ff007988 */ /* 0x0005e20008000837 */
[----:B-----5:R-:W-:Y:S02]  /*0f40*/  LOP3.LUT R4, R4, 0x7, RZ, 0xb8, !PT ;  /* 0x0000000704047812 */ /* 0x020fe400078eb8ff */
[----:B-1----:R-:W-:-:S03]  /*0f50*/  LOP3.LUT R2, R2, 0xf, R7, 0xb8, !PT ;  /* 0x0000000f02027812 */ /* 0x002fc600078eb807 */
[----:B------:R2:W-:Y:S04]  /*0f60*/  STS [UR55+0x34], R4 ;  /* 0x00003404ff007988 */ /* 0x0005e80008000837 */
[----:B------:R2:W-:Y:S02]  /*0f70*/  STS [UR55+0x1c], R2 ;  /* 0x00001c02ff007988 */ /* 0x0005e40008000837 */
.L_x_38:
[----:B------:R-:W-:Y:S05]  /*0f80*/  BSYNC B3 ;  /* 0x0000000000037941 */ /* 0x000fea0003800000 */
.L_x_37:
        /* <DEDUP_REMOVED lines=11> */
.L_x_41:
[----:B------:R-:W-:Y:S05]  /*1040*/  @P1 BRA `(.L_x_43) ;  /* 0x0000000000281947 */ /* 0x000fea0003800000 */
[----:B-1234-:R-:W1:Y:S02]  /*1050*/  LDS R2, [UR55+0x8] ;  /* 0x00000837ff027984 */ /* 0x01ee640008000800 */
[----:B-1----:R-:W-:-:S05]  /*1060*/  LOP3.LUT R2, R2, 0x1800, RZ, 0xb8, !PT ;  /* 0x0000180002027812 */ /* 0x002fca00078eb8ff */
[----:B------:R2:W-:Y:S02]  /*1070*/  STS [UR55+0x8], R2 ;  /* 0x00000802ff007988 */ /* 0x0005e40008000837 */
.L_x_42:
[----:B------:R-:W-:Y:S05]  /*1080*/  @P1 BREAK B4 ;  /* 0x0000000000041942 */ /* 0x000fea0003800000 */
[----:B------:R-:W-:Y:S05]  /*1090*/  @P1 BRA `(.L_x_44) ;  /* 0x0000000000241947 */ /* 0x000fea0003800000 */
[----:B-12---:R-:W1:Y:S01]  /*10a0*/  LDS R2, [UR55+0x8] ;  /* 0x00000837ff027984 */ /* 0x006e620008000800 */
[----:B------:R-:W-:-:S05]  /*10b0*/  IMAD.MOV.U32 R5, RZ, RZ, 0x6000 ;  /* 0x00006000ff057424 */ /* 0x000fca00078e00ff */
[----:B-1----:R-:W-:-:S04]  /*10c0*/  LOP3.LUT R2, R2, 0x6000, R5, 0xd8, !PT ;  /* 0x0000600002027812 */ /* 0x002fc800078ed805 */
[----:B------:R-:W-:-:S05]  /*10d0*/  LOP3.LUT R2, R2, 0x400000, RZ, 0xb8, !PT ;  /* 0x0040000002027812 */ /* 0x000fca00078eb8ff */
[----:B------:R1:W-:Y:S02]  /*10e0*/  STS [UR55+0x8], R2 ;  /* 0x00000802ff007988 */ /* 0x0003e40008000837 */
.L_x_43:
[----:B------:R-:W-:Y:S05]  /*10f0*/  BSYNC B4 ;  /* 0x0000000000047941 */ /* 0x000fea0003800000 */
.L_x_40:
[----:B-1234-:R-:W1:Y:S02]  /*1100*/  @!P1 LDS R2, [UR55+0x8] ;  /* 0x00000837ff029984 */ /* 0x01ee640008000800 */
[----:B-1----:R-:W-:-:S05]  /*1110*/  @!P1 LOP3.LUT R2, R2, 0x8000, RZ, 0xb8, !PT ;  /* 0x0000800002029812 */ /* 0x002fca00078eb8ff */
[----:B------:R3:W-:Y:S02]  /*1120*/  @!P1 STS [UR55+0x8], R2 ;  /* 0x00000802ff009988 */ /* 0x0007e40008000837 */
.L_x_44:
[----:B------:R-:W-:Y:S05]  /*1130*/  BSYNC B3 ;  /* 0x0000000000037941 */ /* 0x000fea0003800000 */
.L_x_39:
[----:B------:R-:W-:Y:S05]  /*1140*/  WARPSYNC.ALL ;  /* 0x0000000000007948 */ /* 0x000fea0003800000 */
[----:B------:R4:W-:Y:S01]  /*1150*/  STL [R1], RZ ;  /* 0x000000ff01007387 */ /* 0x0009e20000100800 */
[----:B------:R-:W-:Y:S01]  /*1160*/  UIADD3 UR8, UR8, 0x100, URZ ;  /* 0x0000010008087890 */ /* 0x000fe2000fffe03f */
[----:B------:R-:W-:Y:S02]  /*1170*/  ISETP.GE.AND P2, PT, R13, 0x1, PT ;  /* 0x000000010d00780c */ /* 0x000fe40003f46270 */
[----:B------:R-:W-:Y:S01]  /*1180*/  SHF.R.U32.HI R6, RZ, 0x5, R16 ;  /* 0x00000005ff067819 */ /* 0x000fe20000011610 */
[----:B------:R-:W-:-:S04]  /*1190*/  UIADD3 UR48, UP0, UR8, UR48, URZ ;  /* 0x0000003008307290 */ /* 0x000fc8000ff1e03f */
[----:B------:R-:W-:Y:S01]  /*11a0*/  ULEA.HI.X.SX32 UR49, UR8, UR49, 0x1, UP0 ;  /* 0x0000003108317291 */ /* 0x000fe200080f0e3f */
[----:B----4-:R-:W-:Y:S11]  /*11b0*/  @P0 BRA `(.L_x_45) ;  /* 0x0000000000280947 */ /* 0x010ff60003800000 */
        /* <DEDUP_REMOVED lines=10> */
.L_x_45:
[----:B------:R-:W-:Y:S05]  /*1260*/  @P0 BRA `(.L_x_46) ;  /* 0x00000000000c0947 */ /* 0x000fea0003800000 */
[----:B------:R0:W-:Y:S01]  /*1270*/  UTMACMDFLUSH ;  /* 0x00000000000079b7 */ /* 0x0001e20000000000 */
[----:B------:R-:W-:Y:S05]  /*1280*/  @P0 BRA `(.L_x_46) ;  /* 0x0000000000040947 */ /* 0x000fea0003800000 */
[----:B------:R-:W-:-:S04]  /*1290*/  DEPBAR.LE SB0, 0x0 ;  /* 0x000080000000791a */ /* 0x000fc80000000000 */
.L_x_46:
[----:B------:R1:W-:Y:S01]  /*12a0*/  STL [R1+0x4], RZ ;  /* 0x000004ff01007387 */ /* 0x0003e20000100800 */
[----:B------:R-:W-:Y:S05]  /*12b0*/  WARPSYNC.ALL ;  /* 0x0000000000007948 */ /* 0x000fea0003800000 */
[----:B------:R1:W-:Y:S01]  /*12c0*/  STL [R1+0x8], RZ ;  /* 0x000008ff01007387 */ /* 0x0003e20000100800 */
[----:B-----5:R-:W-:Y:S01]  /*12d0*/  VOTEU.ALL UP0, P1 ;  /* 0x00000000003f7886 */ /* 0x020fe20000800000 */
[----:B------:R-:W-:Y:S01]  /*12e0*/  UMOV UR8, 0x1 ;  /* 0x0000000100087882 */ /* 0x000fe20000000000 */
[----:B------:R-:W-:Y:S01]  /*12f0*/  VOTEU.ALL UP1, P1 ;  /* 0x00000000003f7886 */ /* 0x000fe20000820000 */
[----:B------:R1:W-:Y:S01]  /*1300*/  STL [R1+0xc], RZ ;  /* 0x00000cff01007387 */ /* 0x0003e20000100800 */
[----:B------:R-:W-:Y:S01]  /*1310*/  R2UR UR53, R6 ;  /* 0x00000000063572ca */ /* 0x000fe200000e0000 */
[----:B------:R-:W-:-:S04]  /*1320*/  @!UP0 UIADD3 UR12, -UR8, 0x100000, URZ ;  /* 0x00100000080c8890 */ /* 0x000fc8000fffe13f */
[----:B------:R-:W-:Y:S02]  /*1330*/  @!UP0 USHF.L.U32 UR13, UR12, 0xb, URZ ;  /* 0x0000000b0c0d8899 */ /* 0x000fe4000800063f */
[----:B------:R-:W-:Y:S01]  /*1340*/  @!UP0 USHF.L.U32 UR12, UR12, 0x1, URZ ;  /* 0x000000010c0c8899 */ /* 0x000fe2000800063f */
[----:B------:R-:W-:Y:S01]  /*1350*/  CS2R R24, SRZ ;  /* 0x0000000000187805 */ /* 0x000fe2000001ff00 */
[----:B------:R1:W-:Y:S01]  /*1360*/  STL [R1+0x10], RZ ;  /* 0x000010ff01007387 */ /* 0x0003e20000100800 */
[----:B------:R-:W-:-:S04]  /*1370*/  @!UP0 UIADD3 UR8, -UR8, 0x100000, URZ ;  /* 0x0010000008088890 */ /* 0x000fc8000fffe13f */
[----:B------:R-:W-:Y:S02]  /*1380*/  @!UP0 USHF.L.U32 UR9, UR8, 0xb, URZ ;  /* 0x0000000b08098899 */ /* 0x000fe4000800063f */
[----:B------:R-:W-:Y:S01]  /*1390*/  @!UP0 USHF.L.U32 UR8, UR8, 0x1, URZ ;  /* 0x0000000108088899 */ /* 0x000fe2000800063f */
[----:B------:R-:W-:Y:S01]  /*13a0*/  CS2R R26, SRZ ;  /* 0x00000000001a7805 */ /* 0x000fe2000001ff00 */
[----:B------:R-:W-:Y:S01]  /*13b0*/  VOTEU.ALL UP0, P1 ;  /* 0x00000000003f7886 */ /* 0x000fe20000800000 */
[----:B------:R1:W-:Y:S01]  /*13c0*/  STL [R1+0x14], RZ ;  /* 0x000014ff01007387 */ /* 0x0003e20000100800 */
[----:B------:R-:W-:Y:S01]  /*13d0*/  USHF.L.U32 UR54, UR50, 0x8, URZ ;  /* 0x0000000832367899 */ /* 0x000fe2000800063f */
[----:B------:R-:W-:Y:S01]  /*13e0*/  CS2R R28, SRZ ;  /* 0x00000000001c7805 */ /* 0x000fe2000001ff00 */
[----:B------:R-:W-:Y:S01]  /*13f0*/  USHF.L.U32 UR11, UR51, 0x7, URZ ;  /* 0x00000007330b7899 */ /* 0x000fe2000800063f */
[----:B------:R1:W-:Y:S01]  /*1400*/  STL [R1+0x18], RZ ;  /* 0x000018ff01007387 */ /* 0x0003e20000100800 */
[----:B------:R-:W-:-:S02]  /*1410*/  CS2R R30, SRZ ;  /* 0x00000000001e7805 */ /* 0x000fc4000001ff00 */
[----:B------:R-:W-:Y:S02]  /*1420*/  CS2R R32, SRZ ;  /* 0x0000000000207805 */ /* 0x000fe4000001ff00 */
[----:B------:R-:W-:Y:S01]  /*1430*/  CS2R R34, SRZ ;  /* 0x0000000000227805 */ /* 0x000fe2000001ff00 */
[----:B------:R1:W-:Y:S01]  /*1440*/  STL [R1+0x1c], RZ ;  /* 0x00001cff01007387 */ /* 0x0003e20000100800 */
[----:B------:R-:W-:Y:S02]  /*1450*/  CS2R R36, SRZ ;  /* 0x0000000000247805 */ /* 0x000fe4000001ff00 */
[----:B------:R-:W-:Y:S02]  /*1460*/  CS2R R38, SRZ ;  /* 0x0000000000267805 */ /* 0x000fe4000001ff00 */
[----:B------:R-:W-:Y:S01]  /*1470*/  CS2R R40, SRZ ;  /* 0x0000000000287805 */ /* 0x000fe2000001ff00 */
        /* <DEDUP_REMOVED lines=73> */
[----:B------:R-:W-:-:S03]  /*1910*/  CS2R R150, SRZ ;  /* 0x0000000000967805 */ /* 0x000fc6000001ff00 */
[----:B------:R1:W-:Y:S04]  /*1920*/  STL [R1+0x6c], RZ ;  /* 0x00006cff01007387 */ /* 0x0003e80000100800 */
        /* <DEDUP_REMOVED lines=67> */
[----:B------:R1:W-:Y:S01]  /*1d60*/  STL [R1+0x17c], RZ ;  /* 0x00017cff01007387 */ /* 0x0003e20000100800 */
[----:B------:R-:W-:Y:S06]  /*1d70*/  BAR.SYNC.DEFER_BLOCKING 0x0 ;  /* 0x0000000000007b1d */ /* 0x000fec0000010000 */
[----:B------:R1:W-:Y:S04]  /*1d80*/  STL [R1+0x180], RZ ;  /* 0x000180ff01007387 */ /* 0x0003e80000100800 */
[----:B------:R1:W-:Y:S04]  /*1d90*/  STL [R1+0x184], RZ ;  /* 0x000184ff01007387 */ /* 0x0003e80000100800 */
[----:B------:R1:W-:Y:S04]  /*1da0*/  STL [R1+0x188], RZ ;  /* 0x000188ff01007387 */ /* 0x0003e80000100800 */
[----:B------:R1:W-:Y:S04]  /*1db0*/  STL [R1+0x18c], RZ ;  /* 0x00018cff01007387 */ /* 0x0003e80000100800 */
[----:B------:R1:W-:Y:S04]  /*1dc0*/  STL [R1+0x190], RZ ;  /* 0x000190ff01007387 */ /* 0x0003e80000100800 */
[----:B------:R-:W2:Y:S02]  /*1dd0*/  FENCE.VIEW.ASYNC.S ;  /* 0x00000000000073c6 */ /* 0x000ea40000000000 */
[----:B--2---:R1:W2:Y:S02]  /*1de0*/  @!UP0 SYNCS.EXCH.64 URZ, [UR55+0x30000], UR12 ;  /* 0x0300000c373f85b2 */ /* 0x0042a40008000100 */
        /* <DEDUP_REMOVED lines=20> */
[----:B--2---:R-:W-:Y:S06]  /*1f30*/  BAR.SYNC.DEFER_BLOCKING 0x0 ;  /* 0x0000000000007b1d */ /* 0x004fec0000010000 */
[----:B------:R1:W-:Y:S04]  /*1f40*/  STL [R1+0x1e4], RZ ;  /* 0x0001e4ff01007387 */ /* 0x0003e80000100800 */
[----:B------:R1:W-:Y:S04]  /*1f50*/  STL [R1+0x1e8], RZ ;  /* 0x0001e8ff01007387 */ /* 0x0003e80000100800 */
[----:B------:R1:W-:Y:S04]  /*1f60*/  STL [R1+0x1ec], RZ ;  /* 0x0001ecff01007387 */ /* 0x0003e80000100800 */
[----:B------:R1:W-:Y:S04]  /*1f70*/  STL [R1+0x1f0], RZ ;  /* 0x0001f0ff01007387 */ /* 0x0003e80000100800 */
[----:B------:R1:W-:Y:S01]  /*1f80*/  STL [R1+0x1f4], RZ ;  /* 0x0001f4ff01007387 */ /* 0x0003e20000100800 */
[----:B------:R1:W2:Y:S03]  /*1f90*/  @!UP1 SYNCS.EXCH.64 URZ, [UR55+0x30008], UR8 ;  /* 0x03000808373f95b2 */ /* 0x0002a60008000100 */
[----:B------:R1:W-:Y:S04]  /*1fa0*/  STL [R1+0x1f8], RZ ;  /* 0x0001f8ff01007387 */ /* 0x0003e80000100800 */
[----:B------:R1:W-:Y:S01]  /*1fb0*/  STL [R1+0x1fc], RZ ;  /* 0x0001fcff01007387 */ /* 0x0003e20000100800 */
[----:B------:R-:W-:Y:S05]  /*1fc0*/  @!P2 BRA `(.L_x_47) ;  /* 0x0000001c009ca947 */ /* 0x000fea0003800000 */
[----:B------:R1:W-:Y:S01]  /*1fd0*/  STL [R1], RZ ;  /* 0x000000ff01007387 */ /* 0x0003e20000100800 */
[----:B------:R-:W-:Y:S02]  /*1fe0*/  CS2R R24, SRZ ;  /* 0x0000000000187805 */ /* 0x000fe4000001ff00 */
        /* <DEDUP_REMOVED lines=83> */
[----:B------:R-:W-:Y:S01]  /*2520*/  CS2R R150, SRZ ;  /* 0x0000000000967805 */ /* 0x000fe2000001ff00 */
[----:B------:R-:W-:Y:S01]  /*2530*/  UMOV UR52, URZ ;  /* 0x0000003f00347c82 */ /* 0x000fe20008000000 */
[----:B------:R-:W-:Y:S01]  /*2540*/  UMOV UR15, URZ ;  /* 0x0000003f000f7c82 */ /* 0x000fe20008000000 */
        /* <DEDUP_REMOVED lines=105> */
[----:B------:R1:W-:Y:S02]  /*2be0*/  STL [R1+0x1fc], RZ ;  /* 0x0001fcff01007387 */ /* 0x0003e40000100800 */
.L_x_49:
[----:B--2---:R-:W-:Y:S01]  /*2bf0*/  BAR.SYNC.DEFER_BLOCKING 0x0 ;  /* 0x0000000000007b1d */ /* 0x004fe20000010000 */
[----:B------:R-:W-:Y:S01]  /*2c00*/  ULEA UR20, UR52, UR55, 0x3 ;  /* 0x0000003734147291 */ /* 0x000fe2000f8e183f */
[----:B-1-3--:R-:W-:Y:S01]  /*2c10*/  @!P1 IMAD.MOV.U32 R2, RZ, RZ, 0x18000 ;  /* 0x00018000ff029424 */ /* 0x00afe200078e00ff */
[----:B------:R-:W-:Y:S01]  /*2c20*/  ELECT P0, URZ, PT ;  /* 0x00000000003f782f */ /* 0x000fe20003800000 */
[----:B------:R-:W-:-:S03]  /*2c30*/  ULEA UR8, UR52, UR55, 0xf ;  /* 0x0000003734087291 */ /* 0x000fc6000f8e783f */
[----:B------:R-:W-:Y:S01]  /*2c40*/  ISETP.LT.U32.AND P0, PT, R3, 0x40, P0 ;  /* 0x000000400300780c */ /* 0x000fe20000701070 */
[----:B------:R-:W-:Y:S02]  /*2c50*/  ULOP3.LUT UR12, UR53, 0x1, URZ, 0xc0, !UPT ;  /* 0x00000001350c7892 */ /* 0x000fe4000f8ec03f */
[----:B------:R-:W-:Y:S02]  /*2c60*/  UIADD3 UR18, UR8, 0x20000, URZ ;  /* 0x0002000008127890 */ /* 0x000fe4000fffe03f */
[----:B------:R-:W-:Y:S02]  /*2c70*/  ULEA UR10, UR12, UR15, 0x6 ;  /* 0x0000000f0c0a7291 */ /* 0x000fe4000f8e303f */
[----:B------:R-:W-:Y:S02]  /*2c80*/  UIADD3 UR9, UR20, 0x30000, URZ ;  /* 0x0003000014097890 */ /* 0x000fe4000fffe03f */
[----:B------:R-:W-:Y:S02]  /*2c90*/  ULEA UR8, UR12, UR18, 0xe ;  /* 0x000000120c087291 */ /* 0x000fe4000f8e703f */
[----:B------:R-:W-:-:S02]  /*2ca0*/  ULEA UR19, UR52, UR55, 0x10 ;  /* 0x0000003734137291 */ /* 0x000fc4000f8e803f */
[----:B------:R-:W-:Y:S01]  /*2cb0*/  VOTEU.ANY UP0, P0 ;  /* 0x00000000003f7886 */ /* 0x000fe20000000100 */
[----:B------:R-:W-:Y:S01]  /*2cc0*/  VOTEU.ANY UP1, P0 ;  /* 0x00000000003f7886 */ /* 0x000fe20000020100 */
[----:B------:R-:W-:Y:S01]  /*2cd0*/  ULOP3.LUT UR14, UR53, 0x3, URZ, 0xc0, !UPT ;  /* 0x00000003350e7892 */ /* 0x000fe2000f8ec03f */
[----:B------:R1:W-:Y:S02]  /*2ce0*/  @!P1 SYNCS.ARRIVE.TRANS64 RZ, [UR20+0x30000], R2 ;  /* 0x03000002ffff99a7 */ /* 0x0003e40008000014 */
[----:B------:R-:W-:Y:S01]  /*2cf0*/  @UP0 UMOV UR16, UR4 ;  /* 0x0000000400100c82 */ /* 0x000fe20008000000 */
[----:B------:R-:W-:Y:S01]  /*2d00*/  @UP0 UMOV UR17, UR5 ;  /* 0x0000000500110c82 */ /* 0x000fe20008000000 */
[----:B------:R-:W-:Y:S01]  /*2d10*/  BAR.SYNC.DEFER_BLOCKING 0x0 ;  /* 0x0000000000007b1d */ /* 0x000fe20000010000 */
[----:B------:R-:W-:Y:S02]  /*2d20*/  ULEA UR12, UR14, UR19, 0xe ;  /* 0x000000130e0c7291 */ /* 0x000fe4000f8e703f */
[----:B------:R-:W-:Y:S01]  /*2d30*/  ULEA UR14, UR14, UR54, 0x6 ;  /* 0x000000360e0e7291 */ /* 0x000fe2000f8e303f */
[----:B-1----:R-:W-:-:S02]  /*2d40*/  SHF.L.U32 R2, R0, 0x1f, RZ ;  /* 0x0000001f00027819 */ /* 0x002fc400000006ff */
[----:B------:R-:W-:Y:S01]  /*2d50*/  UMOV UR13, UR9 ;  /* 0x00000009000d7c82 */ /* 0x000fe20008000000 */
[----:B------:R1:W-:Y:S01]  /*2d60*/  @UP1 UTMALDG.2D [UR8], [UR16] ;  /* 0x00000008100015b4 */ /* 0x0003e20008008000 */
[----:B------:R2:W-:Y:S06]  /*2d70*/  MEMBAR.ALL.CTA ;  /* 0x0000000000007992 */ /* 0x0005ec0000008000 */
[----:B--2---:R-:W2:Y:S02]  /*2d80*/  FENCE.VIEW.ASYNC.S ;  /* 0x00000000000073c6 */ /* 0x004ea40000000000 */
[----:B--2---:R-:W-:Y:S06]  /*2d90*/  BAR.SYNC.DEFER_BLOCKING 0x0 ;  /* 0x0000000000007b1d */ /* 0x004fec0000010000 */
[----:B------:R1:W-:Y:S02]  /*2da0*/  UTMALDG.2D [UR12], [UR6] ;  /* 0x0000000c060075b4 */ /* 0x0003e40008008000 */
[----:B------:R-:W-:Y:S06]  /*2db0*/  BAR.SYNC.DEFER_BLOCKING 0x0 ;  /* 0x0000000000007b1d */ /* 0x000fec0000010000 */
[----:B------:R-:W2:Y:S02]  /*2dc0*/  SYNCS.PHASECHK.TRANS64.TRYWAIT P0, [UR20+0x30000], R2 ;  /* 0x03000002ff0075a7 */ /* 0x000ea40008000154 */
[----:B-12---:R-:W-:Y:S05]  /*2dd0*/  @!P0 BRA `(.L_x_48) ;  /* 0x0000002400388947 */ /* 0x006fea0003800000 */
.L_x_50:
[----:B------:R-:W-:Y:S01]  /*2de0*/  STL.64 [R1+0x268], R150 ;  /* 0x0002689601007387 */ /* 0x000fe20000100a00 */
[----:B------:R-:W-:Y:S01]  /*2df0*/  USHF.R.U32.HI UR9, URZ, 0x4, UR19 ;  /* 0x000000043f097899 */ /* 0x000fe20008011613 */
[----:B------:R-:W1:Y:S02]  /*2e00*/  LDC R2, c[0x0][0x230] ;  /* 0x00008c00ff027b82 */ /* 0x000e640000000800 */
[----:B------:R-:W-:Y:S04]  /*2e10*/  STL.64 [R1+0x260], R148 ;  /* 0x0002609401007387 */ /* 0x000fe80000100a00 */
        /* <DEDUP_REMOVED lines=11> */
[----:B------:R2:W-:Y:S04]  /*2ed0*/  STL.64 [R1+0x200], R124 ;  /* 0x0002007c01007387 */ /* 0x0005e80000100a00 */
[----:B--2---:R-:W2:Y:S04]  /*2ee0*/  LDL.LU.64 R124, [R1] ;  /* 0x00000000017c7983 */ /* 0x004ea80000300a00 */
[----:B------:R-:W2:Y:S04]  /*2ef0*/  LDL.LU.64 R126, [R1+0x8] ;  /* 0x00000800017e7983 */ /* 0x000ea80000300a00 */
        /* <DEDUP_REMOVED lines=61> */
[----:B------:R-:W2:Y:S01]  /*32d0*/  LDL.LU.64 R250, [R1+0x1f8] ;  /* 0x0001f80001fa7983 */ /* 0x000ea20000300a00 */
[----:B------:R-:W-:-:S02]  /*32e0*/  USGXT.U32 UR9, UR9, 0xe ;  /* 0x0000000e0909789a */ /* 0x000fc40008000000 */
[----:B------:R-:W-:Y:S02]  /*32f0*/  USHF.R.U32.HI UR44, URZ, 0x4, UR18 ;  /* 0x000000043f2c7899 */ /* 0x000fe40008011612 */
[----:B------:R-:W-:Y:S02]  /*3300*/  ULOP3.LUT UR46, UR9, 0x4000000, URZ, 0xfc, !UPT ;  /* 0x04000000092e7892 */ /* 0x000fe4000f8efc3f */
[----:B------:R-:W-:Y:S01]  /*3310*/  USGXT.U32 UR44, UR44, 0xe ;  /* 0x0000000e2c2c789a */ /* 0x000fe20008000000 */
[----:B------:R-:W-:Y:S01]  /*3320*/  UMOV UR47, 0x40000040 ;  /* 0x40000040002f7882 */ /* 0x000fe20000000000 */
[----:B------:R-:W-:Y:S01]  /*3330*/  UMOV UR45, 0x40000040 ;  /* 0x40000040002d7882 */ /* 0x000fe20000000000 */
[----:B------:R-:W-:Y:S02]  /*3340*/  UIADD3 UR42, UP1, UR9, 0x4000080, URZ ;  /* 0x04000080092a7890 */ /* 0x000fe4000ff3e03f */
[----:B------:R-:W-:Y:S01]  /*3350*/  UIADD3 UR40, UP0, UR44, 0x2, URZ ;  /* 0x000000022c287890 */ /* 0x000fe2000ff1e03f */
[----:B------:R-:W-:Y:S01]  /*3360*/  UMOV UR8, URZ ;  /* 0x0000003f00087c82 */ /* 0x000fe20008000000 */
[----:B------:R-:W-:-:S02]  /*3370*/  UMOV UR9, URZ ;  /* 0x0000003f00097c82 */ /* 0x000fc40008000000 */
[----:B------:R-:W-:Y:S02]  /*3380*/  UIADD3.X UR41, UR8, 0x40000040, URZ, UP0, !UPT ;  /* 0x4000004008297890 */ /* 0x000fe400087fe43f */
[----:B------:R-:W-:Y:S02]  /*3390*/  UIADD3.X UR43, UR9, 0x40000040, URZ, UP1, !UPT ;  /* 0x40000040092b7890 */ /* 0x000fe40008ffe43f */
[----:B------:R-:W-:Y:S02]  /*33a0*/  UIADD3.64 UR36, UR40, 0x2, URZ ;  /* 0x0000000228247897 */ /* 0x000fe4000fffe03f */
[----:B------:R-:W-:Y:S02]  /*33b0*/  UIADD3.64 UR38, UR42, 0x80, URZ ;  /* 0x000000802a267897 */ /* 0x000fe4000fffe03f */
[----:B------:R-:W-:Y:S02]  /*33c0*/  UIADD3.64 UR34, UR42, 0x100, URZ ;  /* 0x000001002a227897 */ /* 0x000fe4000fffe03f */
[----:B------:R-:W-:-:S02]  /*33d0*/  UIADD3.64 UR32, UR40, 0x4, URZ ;  /* 0x0000000428207897 */ /* 0x000fc4000fffe03f */
[----:B------:R-:W-:Y:S02]  /*33e0*/  UIADD3.64 UR30, UR42, 0x180, URZ ;  /* 0x000001802a1e7897 */ /* 0x000fe4000fffe03f */
[----:B------:R-:W-:Y:S02]  /*33f0*/  UIADD3.64 UR28, UR40, 0x3fe, URZ ;  /* 0x000003fe281c7897 */ /* 0x000fe4000fffe03f */
[----:B------:R-:W-:Y:S02]  /*3400*/  UIADD3.64 UR26, UR42, 0x200, URZ ;  /* 0x000002002a1a7897 */ /* 0x000fe4000fffe03f */
[----:B------:R-:W-:Y:S02]  /*3410*/  UIADD3.64 UR24, UR40, 0x400, URZ ;  /* 0x0000040028187897 */ /* 0x000fe4000fffe03f */
[----:B------:R-:W-:Y:S02]  /*3420*/  UIADD3.64 UR22, UR42, 0x280, URZ ;  /* 0x000002802a167897 */ /* 0x000fe4000fffe03f */
[----:B------:R-:W-:-:S02]  /*3430*/  UIADD3.64 UR20, UR40, 0x402, URZ ;  /* 0x0000040228147897 */ /* 0x000fc4000fffe03f */
[----:B------:R-:W-:Y:S02]  /*3440*/  UIADD3.64 UR18, UR42, 0x300, URZ ;  /* 0x000003002a127897 */ /* 0x000fe4000fffe03f */
[----:B------:R-:W-:Y:S01]  /*3450*/  UIADD3.64 UR16, UR40, 0x404, URZ ;  /* 0x0000040428107897 */ /* 0x000fe2000fffe03f */
[----:B--2---:R-:W-:-:S06]  /*3460*/  WARPGROUP.ARRIVE ;  /* 0x00000000000079c5 */ /* 0x004fcc0000000000 */
[----:B------:R-:W-:Y:S03]  /*3470*/  HGMMA.64x256x16.F32.BF16 R124, gdesc[UR44].tnspB, R124, gsb0 ;  /* 0x43e000002c7c79f0 */ /* 0x000fe6000800187c */
[----:B------:R-:W-:Y:S02]  /*3480*/  WARPGROUP.DEPBAR.LE gsb0, 0x0 ;  /* 0x00008000000079c5 */ /* 0x000fe40000010000 */
[----:B------:R-:W-:-:S15]  /*3490*/  WARPGROUP.ARRIVE ;  /* 0x00000000000079c5 */ /* 0x000fde0000000000 */
[----:B------:R-:W-:-:S08]  /*34a0*/  NOP ;  /* 0x0000000000007918 */ /* 0x000fd00000000000 */
        /* <DEDUP_REMOVED lines=26> */
[----:B------:R-:W-:Y:S04]  /*3650*/  STL.64 [R1], R124 ;  /* 0x0000007c01007387 */ /* 0x000fe80000100a00 */
        /* <DEDUP_REMOVED lines=63> */
[----:B--2---:R-:W2:Y:S04]  /*3a50*/  LDL.LU.64 R150, [R1+0x268] ;  /* 0x0002680001967983 */ /* 0x004ea80000300a00 */
        /* <DEDUP_REMOVED lines=13> */
[----:B------:R-:W-:-:S02]  /*3b30*/  UIADD3.64 UR44, UR40, 0x1fe, URZ ;  /* 0x000001fe282c7897 */ /* 0x000fc4000fffe03f */
[----:B------:R-:W-:Y:S02]  /*3b40*/  UIADD3.64 UR36, UR40, 0x202, URZ ;  /* 0x0000020228247897 */ /* 0x000fe4000fffe03f */
[----:B------:R-:W-:Y:S02]  /*3b50*/  UIADD3.64 UR32, UR40, 0x204, URZ ;  /* 0x0000020428207897 */ /* 0x000fe4000fffe03f */
[----:B------:R-:W-:Y:S02]  /*3b60*/  UIADD3.64 UR28, UR40, 0x5fe, URZ ;  /* 0x000005fe281c7897 */ /* 0x000fe4000fffe03f */
[----:B------:R-:W-:Y:S02]  /*3b70*/  UIADD3.64 UR24, UR40, 0x600, URZ ;  /* 0x0000060028187897 */ /* 0x000fe4000fffe03f */
[----:B------:R-:W-:Y:S02]  /*3b80*/  UIADD3.64 UR20, UR40, 0x602, URZ ;  /* 0x0000060228147897 */ /* 0x000fe4000fffe03f */
[----:B------:R-:W-:-:S02]  /*3b90*/  UIADD3.64 UR16, UR40, 0x604, URZ ;  /* 0x0000060428107897 */ /* 0x000fc4000fffe03f */
[----:B------:R-:W-:Y:S02]  /*3ba0*/  UIADD3 UR15, UR15, 0x80, URZ ;  /* 0x000000800f0f7890 */ /* 0x000fe4000fffe03f */
[----:B------:R-:W-:-:S04]  /*3bb0*/  UIADD3 UR52, UR52, 0x1, URZ ;  /* 0x0000000134347890 */ /* 0x000fc8000fffe03f */
[----:B-1----:R-:W-:Y:S01]  /*3bc0*/  ISETP.LE.AND P0, PT, R2, UR15, PT ;  /* 0x0000000f02007c0c */ /* 0x002fe2000bf03270 */
[----:B------:R-:W-:-:S04]  /*3bd0*/  UISETP.NE.U32.AND UP0, UPT, UR52, 0x2, UPT ;  /* 0x000000023400788c */ /* 0x000fc8000bf05070 */
[----:B------:R-:W-:Y:S02]  /*3be0*/  USEL UR8, URZ, 0x1, UP0 ;  /* 0x000000013f087887 */ /* 0x000fe40008000000 */
[----:B------:R-:W-:-:S04]  /*3bf0*/  USEL UR52, UR52, URZ, UP0 ;  /* 0x0000003f34347287 */ /* 0x000fc80008000000 */
[----:B------:R-:W-:Y:S01]  /*3c00*/  LOP3.LUT R0, R0, UR8, RZ, 0x3c, !PT ;  /* 0x0000000800007c12 */ /* 0x000fe2000f8e3cff */
[----:B--2---:R-:W-:-:S06]  /*3c10*/  WARPGROUP.ARRIVE ;  /* 0x00000000000079c5 */ /* 0x004fcc0000000000 */
[----:B------:R-:W-:Y:S01]  /*3c20*/  HGMMA.64x256x16.F32.BF16 R24, gdesc[UR44].tnspB, R24, gsb0 ;  /* 0x43e000002c1879f0 */ /* 0x000fe20008001818 */
[----:B------:R-:W-:Y:S01]  /*3c30*/  UIADD3.64 UR44, UR40, 0x200, URZ ;  /* 0x00000200282c7897 */ /* 0x000fe2000fffe03f */
[----:B------:R-:W-:Y:S01]  /*3c40*/  UMOV UR46, UR42 ;  /* 0x0000002a002e7c82 */ /* 0x000fe20008000000 */
[----:B------:R-:W-:Y:S01]  /*3c50*/  UMOV UR47, UR43 ;  /* 0x0000002b002f7c82 */ /* 0x000fe20008000000 */
[----:B------:R-:W-:Y:S02]  /*3c60*/  WARPGROUP.DEPBAR.LE gsb0, 0x0 ;  /* 0x00008000000079c5 */ /* 0x000fe40000010000 */
[----:B------:R-:W-:-:S15]  /*3c70*/  WARPGROUP.ARRIVE ;  /* 0x00000000000079c5 */ /* 0x000fde0000000000 */
[----:B------:R-:W-:-:S07]  /*3c80*/  NOP ;  /* 0x0000000000007918 */ /* 0x000fce0000000000 */
        /* <DEDUP_REMOVED lines=26> */
[----:B---3--:R-:W-:Y:S05]  /*3e30*/  @!P0 BRA `(.L_x_49) ;  /* 0xffffffec006c8947 */ /* 0x008fea000383ffff */
.L_x_47:
[----:B------:R5:W-:Y:S04]  /*3e40*/  STL [R1+0x20c], R148 ;  /* 0x00020c9401007387 */ /* 0x000be80000100800 */
[----:B------:R-:W3:Y:S01]  /*3e50*/  LDL.LU R8, [R1] ;  /* 0x0000000001087983 */ /* 0x000ee20000300800 */
[----:B--2---:R-:W-:Y:S06]  /*3e60*/  BAR.SYNC.DEFER_BLOCKING 0x0 ;  /* 0x0000000000007b1d */ /* 0x004fec0000010000 */
[----:B-----5:R-:W2:Y:S04]  /*3e70*/  LDL.LU R148, [R1+0x4] ;  /* 0x0000040001947983 */ /* 0x020ea80000300800 */
[----:B------:R5:W-:Y:S04]  /*3e80*/  STL [R1+0x208], R149 ;  /* 0x0002089501007387 */ /* 0x000be80000100800 */
[----:B-----5:R-:W5:Y:S01]  /*3e90*/  LDL.LU R149, [R1+0xc] ;  /* 0x00000c0001957983 */ /* 0x020f620000300800 */
[----:B------:R-:W4:Y:S03]  /*3ea0*/  @!P1 SYNCS.CCTL.IV [UR55+0x30000] ;  /* 0x03000000ff0099b1 */ /* 0x000f260008000037 */
[----:B------:R-:W5:Y:S04]  /*3eb0*/  LDL.LU R9, [R1+0x8] ;  /* 0x0000080001097983 */ /* 0x000f680000300800 */
[----:B------:R1:W-:Y:S01]  /*3ec0*/  STL [R1+0x204], R150 ;  /* 0x0002049601007387 */ /* 0x0003e20000100800 */
[----:B----4-:R-:W-:Y:S06]  /*3ed0*/  BAR.SYNC.DEFER_BLOCKING 0x0 ;  /* 0x0000000000007b1d */ /* 0x010fec0000010000 */
[----:B-1----:R-:W4:Y:S04]  /*3ee0*/  LDL.LU R150, [R1+0x14] ;  /* 0x0000140001967983 */ /* 0x002f280000300800 */
[----:B------:R-:W4:Y:S04]  /*3ef0*/  LDL.LU R10, [R1+0x10] ;  /* 0x00001000010a7983 */ /* 0x000f280000300800 */
[----:B------:R1:W-:Y:S01]  /*3f00*/  STL [R1+0x200], R151 ;  /* 0x0002009701007387 */ /* 0x0003e20000100800 */
[----:B------:R-:W-:-:S02]  /*3f10*/  F2FP.BF16.F32.PACK_AB R24, R25, R24 ;  /* 0x000000181918723e */ /* 0x000fc400000010ff */
[----:B------:R-:W-:Y:S02]  /*3f20*/  F2FP.BF16.F32.PACK_AB R56, R57, R56 ;  /* 0x000000383938723e */ /* 0x000fe400000010ff */
[----:B------:R-:W-:Y:S02]  /*3f30*/  F2FP.BF16.F32.PACK_AB R88, R89, R88 ;  /* 0x000000585958723e */ /* 0x000fe400000010ff */
[----:B------:R-:W-:Y:S01]  /*3f40*/  F2FP.BF16.F32.PACK_AB R120, R121, R120 ;  /* 0x000000787978723e */ /* 0x000fe200000010ff */
[----:B------:R-:W4:Y:S01]  /*3f50*/  @!P1 SYNCS.CCTL.IV [UR55+0x30008] ;  /* 0x03000800ff0099b1 */ /* 0x000f220008000037 */
[----:B-1----:R-:W4:Y:S04]  /*3f60*/  LDL.LU R151, [R1+0x1c] ;  /* 0x00001c0001977983 */ /* 0x002f280000300800 */
[----:B------:R-:W4:Y:S04]  /*3f70*/  LDL.LU R11, [R1+0x18] ;  /* 0x00001800010b7983 */ /* 0x000f280000300800 */
        /* <DEDUP_REMOVED lines=119> */
[----:B---3--:R-:W3:Y:S01]  /*46f0*/  LDL.LU R2, [R1+0x1f8] ;  /* 0x0001f80001027983 */ /* 0x008ee20000300800 */
[----:B--2---:R-:W-:-:S02]  /*4700*/  F2FP.BF16.F32.PACK_AB R8, R148, R8 ;  /* 0x000000089408723e */ /* 0x004fc400000010ff */
[----:B-----5:R-:W-:Y:S01]  /*4710*/  F2FP.BF16.F32.PACK_AB R9, R149, R9 ;  /* 0x000000099509723e */ /* 0x020fe200000010ff */
[----:B------:R-:W2:Y:S01]  /*4720*/  LDL.LU R148, [R1+0x20c] ;  /* 0x00020c0001947983 */ /* 0x000ea20000300800 */
[----:B----4-:R-:W-:Y:S02]  /*4730*/  F2FP.BF16.F32.PACK_AB R10, R150, R10 ;  /* 0x0000000a960a723e */ /* 0x010fe400000010ff */
[----:B------:R-:W-:Y:S01]  /*4740*/  F2FP.BF16.F32.PACK_AB R11, R151, R11 ;  /* 0x0000000b970b723e */ /* 0x000fe200000010ff */
[----:B------:R-:W2:Y:S04]  /*4750*/  LDL.LU R149, [R1+0x208] ;  /* 0x0002080001957983 */ /* 0x000ea80000300800 */
[----:B------:R-:W4:Y:S04]  /*4760*/  LDL.LU R150, [R1+0x204] ;  /* 0x0002040001967983 */ /* 0x000f280000300800 */
[----:B------:R-:W4:Y:S01]  /*4770*/  LDL.LU R151, [R1+0x200] ;  /* 0x0002000001977983 */ /* 0x000f220000300800 */
[----:B------:R-:W-:Y:S01]  /*4780*/  F2FP.BF16.F32.PACK_AB R4, R16, R4 ;  /* 0x000000041004723e */ /* 0x000fe200000010ff */
[----:B------:R-:W-:Y:S01]  /*4790*/  ULOP3.LUT UR53, UR53, 0x3, URZ, 0xc0, !UPT ;  /* 0x0000000335357892 */ /* 0x000fe2000f8ec03f */
[----:B------:R-:W-:Y:S01]  /*47a0*/  F2FP.BF16.F32.PACK_AB R6, R0, R6 ;  /* 0x000000060006723e */ /* 0x000fe200000010ff */
[----:B------:R-:W1:Y:S01]  /*47b0*/  S2R R16, SR_TID.X ;  /* 0x0000000000107919 */ /* 0x000e620000002100 */
[----:B------:R-:W-:Y:S01]  /*47c0*/  F2FP.BF16.F32.PACK_AB R5, R3, R5 ;  /* 0x000000050305723e */ /* 0x000fe200000010ff */
[----:B------:R-:W-:Y:S01]  /*47d0*/  ULEA UR52, UR53, UR55, 0xe ;  /* 0x0000003735347291 */ /* 0x000fe2000f8e703f */
[----:B------:R-:W-:Y:S01]  /*47e0*/  F2FP.BF16.F32.PACK_AB R152, R243, R152 ;  /* 0x00000098f398723e */ /* 0x000fe200000010ff */
[----:B------:R-:W-:Y:S01]  /*47f0*/  ULEA UR53, UR53, UR54, 0x6 ;  /* 0x0000003635357291 */ /* 0x000fe2000f8e303f */
[----:B------:R-:W-:-:S02]  /*4800*/  F2FP.BF16.F32.PACK_AB R153, R242, R153 ;  /* 0x00000099f299723e */ /* 0x000fc400000010ff */
[----:B------:R-:W-:Y:S02]  /*4810*/  ELECT P0, URZ, PT ;  /* 0x00000000003f782f */ /* 0x000fe40003800000 */
[----:B------:R-:W-:Y:S01]  /*4820*/  F2FP.BF16.F32.PACK_AB R154, R241, R154 ;  /* 0x0000009af19a723e */ /* 0x000fe200000010ff */
[----:B------:R-:W-:Y:S01]  /*4830*/  UMOV UR54, UR11 ;  /* 0x0000000b00367c82 */ /* 0x000fe20008000000 */
[----:B------:R-:W-:Y:S02]  /*4840*/  F2FP.BF16.F32.PACK_AB R155, R240, R155 ;  /* 0x0000009bf09b723e */ /* 0x000fe400000010ff */
[----:B------:R-:W-:Y:S02]  /*4850*/  F2FP.BF16.F32.PACK_AB R25, R27, R26 ;  /* 0x0000001a1b19723e */ /* 0x000fe400000010ff */
[----:B------:R-:W-:Y:S02]  /*4860*/  F2FP.BF16.F32.PACK_AB R26, R29, R28 ;  /* 0x0000001c1d1a723e */ /* 0x000fe400000010ff */
[----:B------:R-:W-:-:S02]  /*4870*/  F2FP.BF16.F32.PACK_AB R27, R31, R30 ;  /* 0x0000001e1f1b723e */ /* 0x000fc400000010ff */
[----:B------:R-:W-:Y:S02]  /*4880*/  F2FP.BF16.F32.PACK_AB R57, R59, R58 ;  /* 0x0000003a3b39723e */ /* 0x000fe400000010ff */
[----:B------:R-:W-:Y:S02]  /*4890*/  F2FP.BF16.F32.PACK_AB R58, R61, R60 ;  /* 0x0000003c3d3a723e */ /* 0x000fe400000010ff */
[----:B------:R-:W-:Y:S02]  /*48a0*/  F2FP.BF16.F32.PACK_AB R59, R63, R62 ;  /* 0x0000003e3f3b723e */ /* 0x000fe400000010ff */
[----:B------:R-:W-:Y:S02]  /*48b0*/  F2FP.BF16.F32.PACK_AB R89, R91, R90 ;  /* 0x0000005a5b59723e */ /* 0x000fe400000010ff */
[----:B------:R-:W-:Y:S02]  /*48c0*/  F2FP.BF16.F32.PACK_AB R90, R93, R92 ;  /* 0x0000005c5d5a723e */ /* 0x000fe400000010ff */
[----:B------:R-:W-:-:S02]  /*48d0*/  F2FP.BF16.F32.PACK_AB R91, R95, R94 ;  /* 0x0000005e5f5b723e */ /* 0x000fc400000010ff */
[----:B------:R-:W-:Y:S02]  /*48e0*/  F2FP.BF16.F32.PACK_AB R121, R123, R122 ;  /* 0x0000007a7b79723e */ /* 0x000fe400000010ff */
[----:B------:R-:W-:Y:S01]  /*48f0*/  F2FP.BF16.F32.PACK_AB R122, R125, R124 ;  /* 0x0000007c7d7a723e */ /* 0x000fe200000010ff */
[C---:B-1----:R-:W-:Y:S01]  /*4900*/  IMAD.SHL.U32 R0, R16.reuse, 0x80, RZ ;  /* 0x0000008010007824 */ /* 0x042fe200078e00ff */
[----:B------:R-:W-:Y:S01]  /*4910*/  F2FP.BF16.F32.PACK_AB R168, R227, R168 ;  /* 0x000000a8e3a8723e */ /* 0x000fe200000010ff */
[----:B------:R-:W-:Y:S01]  /*4920*/  IMAD.SHL.U32 R3, R16, 0x10, RZ ;  /* 0x0000001010037824 */ /* 0x000fe200078e00ff */
[----:B------:R-:W-:Y:S02]  /*4930*/  F2FP.BF16.F32.PACK_AB R123, R127, R126 ;  /* 0x0000007e7f7b723e */ /* 0x000fe400000010ff */
[----:B------:R-:W-:Y:S02]  /*4940*/  LOP3.LUT R0, R0, 0x780, RZ, 0xc0, !PT ;  /* 0x0000078000007812 */ /* 0x000fe400078ec0ff */
[----:B------:R-:W-:-:S02]  /*4950*/  F2FP.BF16.F32.PACK_AB R7, R252, R7 ;  /* 0x00000007fc07723e */ /* 0x000fc400000010ff */
[----:B------:R-:W-:Y:S01]  /*4960*/  LOP3.LUT R3, R0, 0x70, R3, 0xf8, !PT ;  /* 0x0000007000037812 */ /* 0x000fe200078ef803 */
[----:B------:R-:W-:Y:S01]  /*4970*/  IMAD.SHL.U32 R0, R16, 0x40, RZ ;  /* 0x0000004010007824 */ /* 0x000fe200078e00ff */
[----:B------:R-:W-:Y:S02]  /*4980*/  F2FP.BF16.F32.PACK_AB R169, R226, R169 ;  /* 0x000000a9e2a9723e */ /* 0x000fe400000010ff */
[----:B------:R-:W-:Y:S02]  /*4990*/  LOP3.LUT R3, R3, 0x10, R16, 0x78, !PT ;  /* 0x0000001003037812 */ /* 0x000fe400078e7810 */
[----:B------:R-:W-:Y:S02]  /*49a0*/  F2FP.BF16.F32.PACK_AB R156, R239, R156 ;  /* 0x0000009cef9c723e */ /* 0x000fe400000010ff */
[----:B------:R-:W-:Y:S02]  /*49b0*/  LOP3.LUT R0, R3, 0x1800, R0, 0xf8, !PT ;  /* 0x0000180003007812 */ /* 0x000fe400078ef800 */
[----:B------:R-:W-:-:S02]  /*49c0*/  F2FP.BF16.F32.PACK_AB R170, R225, R170 ;  /* 0x000000aae1aa723e */ /* 0x000fc400000010ff */
[----:B------:R-:W-:Y:S02]  /*49d0*/  LOP3.LUT R3, R0, 0x20, RZ, 0x3c, !PT ;  /* 0x0000002000037812 */ /* 0x000fe400078e3cff */
[----:B------:R-:W-:Y:S02]  /*49e0*/  F2FP.BF16.F32.PACK_AB R157, R238, R157 ;  /* 0x0000009dee9d723e */ /* 0x000fe400000010ff */
[----:B------:R-:W-:Y:S01]  /*49f0*/  F2FP.BF16.F32.PACK_AB R171, R224, R171 ;  /* 0x000000abe0ab723e */ /* 0x000fe200000010ff */
[----:B------:R-:W-:Y:S01]  /*4a00*/  VIADD R3, R3, UR55 ;  /* 0x0000003703037c36 */ /* 0x000fe20008000000 */
        /* <DEDUP_REMOVED lines=91> */
[----:B---3--:R-:W-:Y:S01]  /*4fc0*/  F2FP.BF16.F32.PACK_AB R199, R17, R2 ;  /* 0x0000000211c7723e */ /* 0x008fe200000010ff */
[----:B------:R-:W-:-:S05]  /*4fd0*/  VIADD R2, R0, UR55 ;  /* 0x0000003700027c36 */ /* 0x000fca0008000000 */
[----:B------:R1:W-:Y:S01]  /*4fe0*/  STSM.16.M88.4 [R2], R8 ;  /* 0x0000000802007844 */ /* 0x0003e20000000200 */
[----:B--2---:R-:W-:-:S03]  /*4ff0*/  F2FP.BF16.F32.PACK_AB R146, R149, R148 ;  /* 0x000000949592723e */ /* 0x004fc600000010ff */
[----:B------:R-:W-:Y:S04]  /*5000*/  STSM.16.M88.4 [R2+0x4000], R152 ;  /* 0x0040009802007844 */ /* 0x000fe80000000200 */
[----:B------:R-:W-:Y:S01]  /*5010*/  STSM.16.M88.4 [R2+0x8000], R168 ;  /* 0x008000a802007844 */ /* 0x000fe20000000200 */
[----:B----4-:R-:W-:-:S03]  /*5020*/  F2FP.BF16.F32.PACK_AB R147, R151, R150 ;  /* 0x000000969793723e */ /* 0x010fc600000010ff */
[----:B------:R-:W-:Y:S04]  /*5030*/  STSM.16.M88.4 [R2+0xc000], R184 ;  /* 0x00c000b802007844 */ /* 0x000fe80000000200 */
[----:B------:R-:W-:Y:S01]  /*5040*/  STSM.16.M88.4 [R2+0x2000], R24 ;  /* 0x0020001802007844 */ /* 0x000fe20000000200 */
[C---:B-1----:R-:W-:Y:S02]  /*5050*/  LOP3.LUT R8, R0.reuse, 0x40, RZ, 0x3c, !PT ;  /* 0x0000004000087812 */ /* 0x042fe400078e3cff */
[----:B------:R-:W-:Y:S01]  /*5060*/  LOP3.LUT R0, R0, 0x60, RZ, 0x3c, !PT ;  /* 0x0000006000007812 */ /* 0x000fe200078e3cff */
[----:B------:R-:W-:Y:S02]  /*5070*/  STSM.16.M88.4 [R2+0x6000], R56 ;  /* 0x0060003802007844 */ /* 0x000fe40000000200 */
[----:B------:R-:W-:-:S02]  /*5080*/  VIADD R8, R8, UR55 ;  /* 0x0000003708087c36 */ /* 0x000fc40008000000 */
[----:B------:R-:W-:Y:S01]  /*5090*/  STSM.16.M88.4 [R2+0xa000], R88 ;  /* 0x00a0005802007844 */ /* 0x000fe20000000200 */
[----:B------:R-:W-:-:S03]  /*50a0*/  VIADD R0, R0, UR55 ;  /* 0x0000003700007c36 */ /* 0x000fc60008000000 */
[----:B------:R-:W-:Y:S04]  /*50b0*/  STSM.16.M88.4 [R2+0xe000], R120 ;  /* 0x00e0007802007844 */ /* 0x000fe80000000200 */
[----:B------:R-:W-:Y:S04]  /*50c0*/  STSM.16.M88.4 [R3], R4 ;  /* 0x0000000403007844 */ /* 0x000fe80000000200 */
[----:B------:R-:W-:Y:S04]  /*50d0*/  STSM.16.M88.4 [R3+0x4000], R156 ;  /* 0x0040009c03007844 */ /* 0x000fe80000000200 */
[----:B------:R-:W-:Y:S04]  /*50e0*/  STSM.16.M88.4 [R3+0x8000], R172 ;  /* 0x008000ac03007844 */ /* 0x000fe80000000200 */
[----:B------:R-:W-:Y:S04]  /*50f0*/  STSM.16.M88.4 [R3+0xc000], R188 ;  /* 0x00c000bc03007844 */ /* 0x000fe80000000200 */
[----:B------:R-:W-:Y:S04]  /*5100*/  STSM.16.M88.4 [R3+0x2000], R32 ;  /* 0x0020002003007844 */ /* 0x000fe80000000200 */
[----:B------:R-:W-:Y:S04]  /*5110*/  STSM.16.M88.4 [R3+0x6000], R64 ;  /* 0x0060004003007844 */ /* 0x000fe80000000200 */
[----:B------:R-:W-:Y:S04]  /*5120*/  STSM.16.M88.4 [R3+0xa000], R96 ;  /* 0x00a0006003007844 */ /* 0x000fe80000000200 */
        /* <DEDUP_REMOVED lines=16> */
[----:B------:R-:W-:Y:S01]  /*5230*/  STSM.16.M88.4 [R0+0xe000], R144 ;  /* 0x00e0009000007844 */ /* 0x000fe20000000200 */
[----:B------:R1:W-:Y:S06]  /*5240*/  MEMBAR.ALL.CTA ;  /* 0x0000000000007992 */ /* 0x0003ec0000008000 */
[----:B-1----:R-:W1:Y:S02]  /*5250*/  FENCE.VIEW.ASYNC.S ;  /* 0x00000000000073c6 */ /* 0x002e640000000000 */
[----:B-1----:R-:W-:Y:S06]  /*5260*/  BAR.SYNC.DEFER_BLOCKING 0x0 ;  /* 0x0000000000007b1d */ /* 0x002fec0000010000 */
[----:B------:R1:W-:Y:S01]  /*5270*/  UTMASTG.2D [UR52], [UR48] ;  /* 0x00000034300073b5 */ /* 0x0003e20008008000 */
[----:B------:R0:W-:Y:S01]  /*5280*/  UTMACMDFLUSH ;  /* 0x00000000000079b7 */ /* 0x0001e20000000000 */
[----:B------:R-:W-:-:S04]  /*5290*/  DEPBAR.LE SB0, 0x0 ;  /* 0x000080000000791a */ /* 0x000fc80000000000 */
[----:B------:R-:W-:Y:S06]  /*52a0*/  BAR.SYNC.DEFER_BLOCKING 0x0 ;  /* 0x0000000000007b1d */ /* 0x000fec0000010000 */
[----:B-1----:R-:W-:Y:S05]  /*52b0*/  EXIT ;  /* 0x000000000000794d */ /* 0x002fea0003800000 */
.L_x_48:
[----:B------:R-:W1:Y:S02]  /*52c0*/  SYNCS.PHASECHK.TRANS64.TRYWAIT P0, [UR20+0x30000], R2 ;  /* 0x03000002ff0075a7 */ /* 0x000e640008000154 */
[----:B-1----:R-:W-:Y:S05]  /*52d0*/  @!P0 BRA `(.L_x_48) ;  /* 0xfffffffc00f88947 */ /* 0x002fea000383ffff */
[----:B------:R-:W-:Y:S05]  /*52e0*/  BRA `(.L_x_50) ;  /* 0xffffffd800bc7947 */ /* 0x000fea000383ffff */
.L_x_51:
[----:B------:R-:W-:-:S00]  /*52f0*/  BRA `(.L_x_51) ;  /* 0xfffffffc00fc7947 */ /* 0x000fc0000383ffff */
[----:B------:R-:W-:-:S00]  /*5300*/  NOP ;  /* 0x0000000000007918 */ /* 0x000fc00000000000 */
[----:B------:R-:W-:-:S00]  /*5310*/  NOP ;  /* 0x0000000000007918 */ /* 0x000fc00000000000 */
[----:B------:R-:W-:-:S00]  /*5320*/  NOP ;  /* 0x0000000000007918 */ /* 0x000fc00000000000 */
[----:B------:R-:W-:-:S00]  /*5330*/  NOP ;  /* 0x0000000000007918 */ /* 0x000fc00000000000 */
[----:B------:R-:W-:-:S00]  /*5340*/  NOP ;  /* 0x0000000000007918 */ /* 0x000fc00000000000 */
[----:B------:R-:W-:-:S00]  /*5350*/  NOP ;  /* 0x0000000000007918 */ /* 0x000fc00000000000 */
[----:B------:R-:W-:-:S00]  /*5360*/  NOP ;  /* 0x0000000000007918 */ /* 0x000fc00000000000 */
[----:B------:R-:W-:-:S00]  /*5370*/  NOP ;  /* 0x0000000000007918 */ /* 0x000fc00000000000 */
.L_x_52:


//--------------------- .nv.shared.gluon_wgmma    --------------------------
	.section	.nv.shared.gluon_wgmma,"aw",@nobits
	.sectionflags	@""
	.align	16
	.zero		1024


//--------------------- .nv.shared.reserved.0     --------------------------
	.section	.nv.shared.reserved.0,"aw",@nobits
	.weak		__nv_reservedSMEM_offset_0_alias
	.size		__nv_reservedSMEM_offset_0_alias, 0, 0
	.other		__nv_reservedSMEM_offset_0_alias,@"STO_CUDA_RESERVED_SHARED STV_DEFAULT"
__nv_reservedSMEM_offset_0_alias:
	.zero		0


//--------------------- .nv.constant0.gluon_wgmma --------------------------
	.section	.nv.constant0.gluon_wgmma,"a",@progbits
	.sectionflags	@""
	.align	4
.nv.constant0.gluon_wgmma:
	.zero		608


//--------------------- SYMBOLS --------------------------

	.type		.nv.reservedSmem.offset0,@object
	.size		.nv.reservedSmem.offset0,0x4
